// auto-generated by cutlass_sweep.conv — config: {"arch": "sm_90", "cluster_m": 1, "cluster_n": 1, "conv_kind": "fprop", "dtype": "fp16", "ndim": 2, "tile_k": 64, "tile_m": 256, "tile_n": 64}
#include "cutlass/cutlass.h"
#include "cute/tensor.hpp"
#include "cutlass/kernel_hardware_info.hpp"
#include "cutlass/conv/convolution.h"
#include "cutlass/conv/dispatch_policy.hpp"
#include "cutlass/conv/collective/collective_builder.hpp"
#include "cutlass/conv/kernel/conv_universal.hpp"
#include "cutlass/conv/device/conv_universal_adapter.hpp"
#include "cutlass/epilogue/collective/collective_builder.hpp"

using namespace cute;
using Elem = cutlass::half_t;
using Acc  = float;
using LayoutAB = cutlass::layout::TensorNHWC;
using LayoutC  = cutlass::layout::TensorNHWC;
constexpr auto ConvOp = cutlass::conv::Operator::kFprop;
using TileShape    = Shape<_256, _64, Shape<_64>>;
using ClusterShape = Shape<_1, _1, _1>;

using CollectiveEpilogue = typename cutlass::epilogue::collective::CollectiveBuilder<
    cutlass::arch::Sm90, cutlass::arch::OpClassTensorOp,
    TileShape, ClusterShape,
    cutlass::epilogue::collective::EpilogueTileAuto,
    Acc, Acc,
    Elem, LayoutC, 128 / cutlass::sizeof_bits<Elem>::value,
    Elem, LayoutC, 128 / cutlass::sizeof_bits<Elem>::value,
    cutlass::epilogue::collective::EpilogueScheduleAuto
  >::CollectiveOp;

using CollectiveMainloop = typename cutlass::conv::collective::CollectiveBuilder<
    cutlass::arch::Sm90, cutlass::arch::OpClassTensorOp, ConvOp,
    Elem, LayoutAB, 128 / cutlass::sizeof_bits<Elem>::value,
    Elem, LayoutAB, 128 / cutlass::sizeof_bits<Elem>::value,
    Acc,
    TileShape, ClusterShape,
    cutlass::conv::collective::StageCountAutoCarveout<
        static_cast<int>(sizeof(typename CollectiveEpilogue::SharedStorage))>,
    cutlass::conv::collective::KernelScheduleAuto
  >::CollectiveOp;

using ProblemShape = cutlass::conv::ConvProblemShape<
    ConvOp, CollectiveMainloop::DispatchPolicy::NumSpatialDimensions>;
using ConvKernel = cutlass::conv::kernel::ConvUniversal<
    ProblemShape, CollectiveMainloop, CollectiveEpilogue>;
using Conv = cutlass::conv::device::ConvUniversalAdapter<ConvKernel>;

auto* _anchor = &cutlass::device_kernel<ConvKernel>;


// ===== COMPILED SASS (sm_90a) =====

	.target	sm_90a

	.elftype	@"ET_EXEC"


//--------------------- .note.nv.tkinfo           --------------------------
	.section	.note.nv.tkinfo,"",@"SHT_NOTE"
	.sectionflags	@"SHF_NOTE_NV_TKINFO"
	.tkinfo
        /*0018*/ 	.word	0x00000002
        /*0030*/ 	.string	""
        /*0030*/ 	.string	"ptxas"
        /*0030*/ 	.string	"Cuda compilation tools, release 13.0, V13.0.88"
        /*0030*/ 	.string	"Build cuda_13.0.r13.0/compiler.36424714_0"
        /*0030*/ 	.string	"-arch sm_90a -m 64 "



//--------------------- .note.nv.cuinfo           --------------------------
	.section	.note.nv.cuinfo,"",@"SHT_NOTE"
	.sectionflags	@"SHF_NOTE_NV_CUINFO"
        /*0018*/ 	.short	0x0002
        /*001a*/ 	.short	0x005a
        /*001c*/ 	.short	0x0082
	.zero		2


//--------------------- .nv.info                  --------------------------
	.section	.nv.info,"",@"SHT_CUDA_INFO"
	.align	4


	//----- nvinfo : EIATTR_REGCOUNT
	.align		4
        /*0000*/ 	.byte	0x04, 0x2f
        /*0002*/ 	.short	(.L_12 - .L_11)
	.align		4
.L_11:
        /*0004*/ 	.word	index@(_ZN7cutlass13device_kernelINS_4conv6kernel13ConvUniversalINS1_16ConvProblemShapeILNS1_8OperatorE0ELi2EEENS1_10collective14CollectiveConvINS1_46MainloopSm90TmaGmmaWarpSpecializedImplicitGemmILS5_0ELi5ELi2EN4cute5tupleIJNSA_1CILi1EEESD_SD_EEENS1_36KernelImplicitTmaWarpSpecializedSm90ELi1EEENSB_IJNSC_ILi256EEENSC_ILi64EEENSB_IJSI_EEEEEENS_6half_tESL_NSA_8TiledMMAINSA_8MMA_AtomIJNSA_4SM904GMMA25MMA_64x64x16_F32F16F16_SSILNSP_5MajorE0ELSR_0ELNSP_7ScaleInE1ELSS_1EEEEEENSA_6LayoutISE_NSB_IJNSC_ILi0EEESW_SW_EEEEENSB_IJNSA_10UnderscoreESZ_SZ_EEEEENS7_6detail26Sm90ImplicitGemmTileTraitsINSA_20SM90_TMA_LOAD_IM2COLENSA_14ComposedLayoutINSA_7SwizzleILi3ELi4ELi3EEENSA_18smem_ptr_flag_bitsILi16EEENSV_INSB_IJNSB_IJNSC_ILi8EEENSC_ILi32EEEEEENSB_IJSI_SD_EEENSB_IJSD_NSC_ILi5EEEEEEEEENSB_IJNSB_IJSI_NSC_ILi512EEEEEENSB_IJSD_SW_EEENSB_IJSW_NSC_ILi16384EEEEEEEEEEEEEvEENS13_INSA_13SM90_TMA_LOADENS15_IS17_S19_NSV_INSB_IJNSB_IJS1A_S1A_EEES1D_S1F_EEENSB_IJS1I_S1J_NSB_IJSW_NSC_ILi4096EEEEEEEEEEEEEvEEEENS_8epilogue10collective6detail29Sm90TmaWarpSpecializedAdapterINS21_15DefaultEpilogueISL_NSB_IJNSB_IJlllEEESD_SW_EEES26_NS20_6thread17LinearCombinationISL_Li1EffLNS27_9ScaleType4KindE0ELNS_15FloatRoundStyleE2ESL_EENS_4gemm15EpilogueDefaultEEEEEvvEEEEvNT_6ParamsE)
        /*0008*/ 	.word	0x0000009a


	//----- nvinfo : EIATTR_FRAME_SIZE
	.align		4
.L_12:
        /*000c*/ 	.byte	0x04, 0x11
        /*000e*/ 	.short	(.L_14 - .L_13)
	.align		4
.L_13:
        /*0010*/ 	.word	index@(_ZN7cutlass13device_kernelINS_4conv6kernel13ConvUniversalINS1_16ConvProblemShapeILNS1_8OperatorE0ELi2EEENS1_10collective14CollectiveConvINS1_46MainloopSm90TmaGmmaWarpSpecializedImplicitGemmILS5_0ELi5ELi2EN4cute5tupleIJNSA_1CILi1EEESD_SD_EEENS1_36KernelImplicitTmaWarpSpecializedSm90ELi1EEENSB_IJNSC_ILi256EEENSC_ILi64EEENSB_IJSI_EEEEEENS_6half_tESL_NSA_8TiledMMAINSA_8MMA_AtomIJNSA_4SM904GMMA25MMA_64x64x16_F32F16F16_SSILNSP_5MajorE0ELSR_0ELNSP_7ScaleInE1ELSS_1EEEEEENSA_6LayoutISE_NSB_IJNSC_ILi0EEESW_SW_EEEEENSB_IJNSA_10UnderscoreESZ_SZ_EEEEENS7_6detail26Sm90ImplicitGemmTileTraitsINSA_20SM90_TMA_LOAD_IM2COLENSA_14ComposedLayoutINSA_7SwizzleILi3ELi4ELi3EEENSA_18smem_ptr_flag_bitsILi16EEENSV_INSB_IJNSB_IJNSC_ILi8EEENSC_ILi32EEEEEENSB_IJSI_SD_EEENSB_IJSD_NSC_ILi5EEEEEEEEENSB_IJNSB_IJSI_NSC_ILi512EEEEEENSB_IJSD_SW_EEENSB_IJSW_NSC_ILi16384EEEEEEEEEEEEEvEENS13_INSA_13SM90_TMA_LOADENS15_IS17_S19_NSV_INSB_IJNSB_IJS1A_S1A_EEES1D_S1F_EEENSB_IJS1I_S1J_NSB_IJSW_NSC_ILi4096EEEEEEEEEEEEEvEEEENS_8epilogue10collective6detail29Sm90TmaWarpSpecializedAdapterINS21_15DefaultEpilogueISL_NSB_IJNSB_IJlllEEESD_SW_EEES26_NS20_6thread17LinearCombinationISL_Li1EffLNS27_9ScaleType4KindE0ELNS_15FloatRoundStyleE2ESL_EENS_4gemm15EpilogueDefaultEEEEEvvEEEEvNT_6ParamsE)
        /*0014*/ 	.word	0x00000000


	//----- nvinfo : EIATTR_MIN_STACK_SIZE
	.align		4
.L_14:
        /*0018*/ 	.byte	0x04, 0x12
        /*001a*/ 	.short	(.L_16 - .L_15)
	.align		4
.L_15:
        /*001c*/ 	.word	index@(_ZN7cutlass13device_kernelINS_4conv6kernel13ConvUniversalINS1_16ConvProblemShapeILNS1_8OperatorE0ELi2EEENS1_10collective14CollectiveConvINS1_46MainloopSm90TmaGmmaWarpSpecializedImplicitGemmILS5_0ELi5ELi2EN4cute5tupleIJNSA_1CILi1EEESD_SD_EEENS1_36KernelImplicitTmaWarpSpecializedSm90ELi1EEENSB_IJNSC_ILi256EEENSC_ILi64EEENSB_IJSI_EEEEEENS_6half_tESL_NSA_8TiledMMAINSA_8MMA_AtomIJNSA_4SM904GMMA25MMA_64x64x16_F32F16F16_SSILNSP_5MajorE0ELSR_0ELNSP_7ScaleInE1ELSS_1EEEEEENSA_6LayoutISE_NSB_IJNSC_ILi0EEESW_SW_EEEEENSB_IJNSA_10UnderscoreESZ_SZ_EEEEENS7_6detail26Sm90ImplicitGemmTileTraitsINSA_20SM90_TMA_LOAD_IM2COLENSA_14ComposedLayoutINSA_7SwizzleILi3ELi4ELi3EEENSA_18smem_ptr_flag_bitsILi16EEENSV_INSB_IJNSB_IJNSC_ILi8EEENSC_ILi32EEEEEENSB_IJSI_SD_EEENSB_IJSD_NSC_ILi5EEEEEEEEENSB_IJNSB_IJSI_NSC_ILi512EEEEEENSB_IJSD_SW_EEENSB_IJSW_NSC_ILi16384EEEEEEEEEEEEEvEENS13_INSA_13SM90_TMA_LOADENS15_IS17_S19_NSV_INSB_IJNSB_IJS1A_S1A_EEES1D_S1F_EEENSB_IJS1I_S1J_NSB_IJSW_NSC_ILi4096EEEEEEEEEEEEEvEEEENS_8epilogue10collective6detail29Sm90TmaWarpSpecializedAdapterINS21_15DefaultEpilogueISL_NSB_IJNSB_IJlllEEESD_SW_EEES26_NS20_6thread17LinearCombinationISL_Li1EffLNS27_9ScaleType4KindE0ELNS_15FloatRoundStyleE2ESL_EENS_4gemm15EpilogueDefaultEEEEEvvEEEEvNT_6ParamsE)
        /*0020*/ 	.word	0x00000000
.L_16:


//--------------------- .nv.compat                --------------------------
	.section	.nv.compat,"",@"SHT_CUDA_COMPAT_INFO"
	.align	4
        /*0000*/ 	.byte	0x02, 0x09, 0x01, 0x00, 0x02, 0x02, 0x04, 0x00, 0x02, 0x05, 0x05, 0x00, 0x03, 0x07, 0x01, 0x01
        /*0010*/ 	.byte	0x02, 0x03, 0x01, 0x00, 0x02, 0x06, 0x01, 0x00, 0x04, 0x0b, 0x08, 0x00, 0x00, 0x00, 0x00, 0x00
        /*0020*/ 	.byte	0x00, 0x00, 0x00, 0x00


//--------------------- .nv.info._ZN7cutlass13device_kernelINS_4conv6kernel13ConvUniversalINS1_16ConvProblemShapeILNS1_8OperatorE0ELi2EEENS1_10collective14CollectiveConvINS1_46MainloopSm90TmaGmmaWarpSpecializedImplicitGemmILS5_0ELi5ELi2EN4cute5tupleIJNSA_1CILi1EEESD_SD_EEENS1_36KernelImplicitTmaWarpSpecializedSm90ELi1EEENSB_IJNSC_ILi256EEENSC_ILi64EEENSB_IJSI_EEEEEENS_6half_tESL_NSA_8TiledMMAINSA_8MMA_AtomIJNSA_4SM904GMMA25MMA_64x64x16_F32F16F16_SSILNSP_5MajorE0ELSR_0ELNSP_7ScaleInE1ELSS_1EEEEEENSA_6LayoutISE_NSB_IJNSC_ILi0EEESW_SW_EEEEENSB_IJNSA_10UnderscoreESZ_SZ_EEEEENS7_6detail26Sm90ImplicitGemmTileTraitsINSA_20SM90_TMA_LOAD_IM2COLENSA_14ComposedLayoutINSA_7SwizzleILi3ELi4ELi3EEENSA_18smem_ptr_flag_bitsILi16EEENSV_INSB_IJNSB_IJNSC_ILi8EEENSC_ILi32EEEEEENSB_IJSI_SD_EEENSB_IJSD_NSC_ILi5EEEEEEEEENSB_IJNSB_IJSI_NSC_ILi512EEEEEENSB_IJSD_SW_EEENSB_IJSW_NSC_ILi16384EEEEEEEEEEEEEvEENS13_INSA_13SM90_TMA_LOADENS15_IS17_S19_NSV_INSB_IJNSB_IJS1A_S1A_EEES1D_S1F_EEENSB_IJS1I_S1J_NSB_IJSW_NSC_ILi4096EEEEEEEEEEEEEvEEEENS_8epilogue10collective6detail29Sm90TmaWarpSpecializedAdapterINS21_15DefaultEpilogueISL_NSB_IJNSB_IJlllEEESD_SW_EEES26_NS20_6thread17LinearCombinationISL_Li1EffLNS27_9ScaleType4KindE0ELNS_15FloatRoundStyleE2ESL_EENS_4gemm15EpilogueDefaultEEEEEvvEEEEvNT_6ParamsE --------------------------
	.section	.nv.info._ZN7cutlass13device_kernelINS_4conv6kernel13ConvUniversalINS1_16ConvProblemShapeILNS1_8OperatorE0ELi2EEENS1_10collective14CollectiveConvINS1_46MainloopSm90TmaGmmaWarpSpecializedImplicitGemmILS5_0ELi5ELi2EN4cute5tupleIJNSA_1CILi1EEESD_SD_EEENS1_36KernelImplicitTmaWarpSpecializedSm90ELi1EEENSB_IJNSC_ILi256EEENSC_ILi64EEENSB_IJSI_EEEEEENS_6half_tESL_NSA_8TiledMMAINSA_8MMA_AtomIJNSA_4SM904GMMA25MMA_64x64x16_F32F16F16_SSILNSP_5MajorE0ELSR_0ELNSP_7ScaleInE1ELSS_1EEEEEENSA_6LayoutISE_NSB_IJNSC_ILi0EEESW_SW_EEEEENSB_IJNSA_10UnderscoreESZ_SZ_EEEEENS7_6detail26Sm90ImplicitGemmTileTraitsINSA_20SM90_TMA_LOAD_IM2COLENSA_14ComposedLayoutINSA_7SwizzleILi3ELi4ELi3EEENSA_18smem_ptr_flag_bitsILi16EEENSV_INSB_IJNSB_IJNSC_ILi8EEENSC_ILi32EEEEEENSB_IJSI_SD_EEENSB_IJSD_NSC_ILi5EEEEEEEEENSB_IJNSB_IJSI_NSC_ILi512EEEEEENSB_IJSD_SW_EEENSB_IJSW_NSC_ILi16384EEEEEEEEEEEEEvEENS13_INSA_13SM90_TMA_LOADENS15_IS17_S19_NSV_INSB_IJNSB_IJS1A_S1A_EEES1D_S1F_EEENSB_IJS1I_S1J_NSB_IJSW_NSC_ILi4096EEEEEEEEEEEEEvEEEENS_8epilogue10collective6detail29Sm90TmaWarpSpecializedAdapterINS21_15DefaultEpilogueISL_NSB_IJNSB_IJlllEEESD_SW_EEES26_NS20_6thread17LinearCombinationISL_Li1EffLNS27_9ScaleType4KindE0ELNS_15FloatRoundStyleE2ESL_EENS_4gemm15EpilogueDefaultEEEEEvvEEEEvNT_6ParamsE,"",@"SHT_CUDA_INFO"
	.sectionflags	@""
	.align	4


	//----- nvinfo : EIATTR_CUDA_API_VERSION
	.align		4
        /*0000*/ 	.byte	0x04, 0x37
        /*0002*/ 	.short	(.L_18 - .L_17)
.L_17:
        /*0004*/ 	.word	0x00000082


	//----- nvinfo : EIATTR_KPARAM_INFO
	.align		4
.L_18:
        /*0008*/ 	.byte	0x04, 0x17
        /*000a*/ 	.short	(.L_20 - .L_19)
.L_19:
        /*000c*/ 	.word	0x00000000
        /*0010*/ 	.short	0x0000
        /*0012*/ 	.short	0x0070
        /*0014*/ 	.byte	0x00, 0xf0, 0x01, 0x0e


	//----- nvinfo : EIATTR_SPARSE_MMA_MASK
	.align		4
.L_20:
        /*0018*/ 	.byte	0x03, 0x50
        /*001a*/ 	.short	0x0000


	//----- nvinfo : EIATTR_MAXREG_COUNT
	.align		4
        /*001c*/ 	.byte	0x03, 0x1b
        /*001e*/ 	.short	0x00ff


	//----- nvinfo : EIATTR_NUM_BARRIERS
	.align		4
        /*0020*/ 	.byte	0x02, 0x4c
        /*0022*/ 	.byte	0x01
	.zero		1


	//----- nvinfo : EIATTR_MERCURY_ISA_VERSION
	.align		4
        /*0024*/ 	.byte	0x03, 0x5f
        /*0026*/ 	.short	0x0101


	//----- nvinfo : EIATTR_COOP_GROUP_MASK_REGIDS
	.align		4
        /*0028*/ 	.byte	0x04, 0x29
        /*002a*/ 	.short	(.L_22 - .L_21)


	//   ....[0]....
.L_21:
        /*002c*/ 	.word	0xffffffff


	//   ....[1]....
        /*0030*/ 	.word	0xffffffff


	//   ....[2]....
        /*0034*/ 	.word	0xffffffff


	//----- nvinfo : EIATTR_COOP_GROUP_INSTR_OFFSETS
	.align		4
.L_22:
        /*0038*/ 	.byte	0x04, 0x28
        /*003a*/ 	.short	(.L_24 - .L_23)


	//   ....[0]....
.L_23:
        /*003c*/ 	.word	0x00000060


	//   ....[1]....
        /*0040*/ 	.word	0x00000070


	//   ....[2]....
        /*0044*/ 	.word	0x00000130


	//----- nvinfo : EIATTR_MBARRIER_INSTR_OFFSETS
	.align		4
.L_24:
        /*0048*/ 	.byte	0x04, 0x39
        /*004a*/ 	.short	(.L_26 - .L_25)


	//   ....[0]....
.L_25:
        /*004c*/ 	.word	0x00000250
        /*0050*/ 	.word	0x000000ff
        /*0054*/ 	.word	0x00032000
        /*0058*/ 	.short	0x0100
        /*005a*/ 	.byte	0x08
	.zero		1


	//   ....[1]....
        /*005c*/ 	.word	0x00000260
        /*0060*/ 	.word	0x000000ff
        /*0064*/ 	.word	0x00032028
        /*0068*/ 	.short	0x0100
        /*006a*/ 	.byte	0x08
	.zero		1


	//   ....[2]....
        /*006c*/ 	.word	0x00000270
        /*0070*/ 	.word	0x000000ff
        /*0074*/ 	.word	0x00032008
        /*0078*/ 	.short	0x0100
        /*007a*/ 	.byte	0x08
	.zero		1


	//   ....[3]....
        /*007c*/ 	.word	0x00000280
        /*0080*/ 	.word	0x000000ff
        /*0084*/ 	.word	0x00032030
        /*0088*/ 	.short	0x0100
        /*008a*/ 	.byte	0x08
	.zero		1


	//   ....[4]....
        /*008c*/ 	.word	0x00000290
        /*0090*/ 	.word	0x000000ff
        /*0094*/ 	.word	0x00032010
        /*0098*/ 	.short	0x0100
        /*009a*/ 	.byte	0x08
	.zero		1


	//   ....[5]....
        /*009c*/ 	.word	0x000002a0
        /*00a0*/ 	.word	0x000000ff
        /*00a4*/ 	.word	0x00032038
        /*00a8*/ 	.short	0x0100
        /*00aa*/ 	.byte	0x08
	.zero		1


	//   ....[6]....
        /*00ac*/ 	.word	0x000002b0
        /*00b0*/ 	.word	0x000000ff
        /*00b4*/ 	.word	0x00032018
        /*00b8*/ 	.short	0x0100
        /*00ba*/ 	.byte	0x08
	.zero		1


	//   ....[7]....
        /*00bc*/ 	.word	0x000002c0
        /*00c0*/ 	.word	0x000000ff
        /*00c4*/ 	.word	0x00032040
        /*00c8*/ 	.short	0x0100
        /*00ca*/ 	.byte	0x08
	.zero		1


	//   ....[8]....
        /*00cc*/ 	.word	0x000002d0
        /*00d0*/ 	.word	0x000000ff
        /*00d4*/ 	.word	0x00032020
        /*00d8*/ 	.short	0x0100
        /*00da*/ 	.byte	0x08
	.zero		1


	//   ....[9]....
        /*00dc*/ 	.word	0x000002e0
        /*00e0*/ 	.word	0x000000ff
        /*00e4*/ 	.word	0x00032048
        /*00e8*/ 	.short	0x0100
        /*00ea*/ 	.byte	0x08
	.zero		1


	//   ....[10]....
        /*00ec*/ 	.word	0x00000b80
        /*00f0*/ 	.word	0x00000004
        /*00f4*/ 	.word	0x00032000
        /*00f8*/ 	.short	0x010a
        /*00fa*/ 	.byte	0x3f
	.zero		1


	//   ....[11]....
        /*00fc*/ 	.word	0x00001220
        /*0100*/ 	.word	0x00000006
        /*0104*/ 	.word	0x00032000
        /*0108*/ 	.short	0x010a
        /*010a*/ 	.byte	0x3f
	.zero		1


	//   ....[12]....
        /*010c*/ 	.word	0x00001740
        /*0110*/ 	.word	0x000000ff
        /*0114*/ 	.word	0x00000000
        /*0118*/ 	.short	0x0101
        /*011a*/ 	.byte	0x09
	.zero		1


	//   ....[13]....
        /*011c*/ 	.word	0x00001930
        /*0120*/ 	.word	0x00000004
        /*0124*/ 	.word	0x00000000
        /*0128*/ 	.short	0x0101
        /*012a*/ 	.byte	0x3f
	.zero		1


	//   ....[14]....
        /*012c*/ 	.word	0x0000c010
        /*0130*/ 	.word	0x0000000c
        /*0134*/ 	.word	0x00032028
        /*0138*/ 	.short	0x010a
        /*013a*/ 	.byte	0x3f
	.zero		1


	//   ....[15]....
        /*013c*/ 	.word	0x0000c6c0
        /*0140*/ 	.word	0x00000004
        /*0144*/ 	.word	0x00000000
        /*0148*/ 	.short	0x010a
        /*014a*/ 	.byte	0x3f
	.zero		1


	//   ....[16]....
        /*014c*/ 	.word	0x0000c770
        /*0150*/ 	.word	0x00000000
        /*0154*/ 	.word	0x00000000
        /*0158*/ 	.short	0x010a
        /*015a*/ 	.byte	0x3f
	.zero		1


	//   ....[17]....
        /*015c*/ 	.word	0x0000c820
        /*0160*/ 	.word	0x00000000
        /*0164*/ 	.word	0x00000000
        /*0168*/ 	.short	0x010a
        /*016a*/ 	.byte	0x3f
	.zero		1


	//   ....[18]....
        /*016c*/ 	.word	0x0000c8d0
        /*0170*/ 	.word	0x00000000
        /*0174*/ 	.word	0x00000000
        /*0178*/ 	.short	0x010a
        /*017a*/ 	.byte	0x3f
	.zero		1


	//   ....[19]....
        /*017c*/ 	.word	0x0000c980
        /*0180*/ 	.word	0x00000002
        /*0184*/ 	.word	0x00000000
        /*0188*/ 	.short	0x010a
        /*018a*/ 	.byte	0x3f
	.zero		1


	//----- nvinfo : EIATTR_NUM_MBARRIERS
	.align		4
.L_26:
        /*018c*/ 	.byte	0x03, 0x38
        /*018e*/ 	.short	0x000a


	//----- nvinfo : EIATTR_EXIT_INSTR_OFFSETS
	.align		4
        /*0190*/ 	.byte	0x04, 0x1c
        /*0192*/ 	.short	(.L_28 - .L_27)


	//   ....[0]....
.L_27:
        /*0194*/ 	.word	0x000006b0


	//   ....[1]....
        /*0198*/ 	.word	0x00001a80


	//   ....[2]....
        /*019c*/ 	.word	0x00008b20


	//   ....[3]....
        /*01a0*/ 	.word	0x00008b60


	//   ....[4]....
        /*01a4*/ 	.word	0x0000bdb0


	//   ....[5]....
        /*01a8*/ 	.word	0x0000bdf0


	//   ....[6]....
        /*01ac*/ 	.word	0x0000be10


	//   ....[7]....
        /*01b0*/ 	.word	0x0000c5b0


	//   ....[8]....
        /*01b4*/ 	.word	0x0000c9b0


	//----- nvinfo : EIATTR_MAX_THREADS
	.align		4
.L_28:
        /*01b8*/ 	.byte	0x04, 0x05
        /*01ba*/ 	.short	(.L_30 - .L_29)
.L_29:
        /*01bc*/ 	.word	0x00000100
        /*01c0*/ 	.word	0x00000001
        /*01c4*/ 	.word	0x00000001


	//----- nvinfo : EIATTR_CRS_STACK_SIZE
	.align		4
.L_30:
        /*01c8*/ 	.byte	0x04, 0x1e
        /*01ca*/ 	.short	(.L_32 - .L_31)
.L_31:
        /*01cc*/ 	.word	0x00000000


	//----- nvinfo : EIATTR_CBANK_PARAM_SIZE
	.align		4
.L_32:
        /*01d0*/ 	.byte	0x03, 0x19
        /*01d2*/ 	.short	0x03f0


	//----- nvinfo : EIATTR_PARAM_CBANK
	.align		4
        /*01d4*/ 	.byte	0x04, 0x0a
        /*01d6*/ 	.short	(.L_34 - .L_33)
	.align		4
.L_33:
        /*01d8*/ 	.word	index@(.nv.constant0._ZN7cutlass13device_kernelINS_4conv6kernel13ConvUniversalINS1_16ConvProblemShapeILNS1_8OperatorE0ELi2EEENS1_10collective14CollectiveConvINS1_46MainloopSm90TmaGmmaWarpSpecializedImplicitGemmILS5_0ELi5ELi2EN4cute5tupleIJNSA_1CILi1EEESD_SD_EEENS1_36KernelImplicitTmaWarpSpecializedSm90ELi1EEENSB_IJNSC_ILi256EEENSC_ILi64EEENSB_IJSI_EEEEEENS_6half_tESL_NSA_8TiledMMAINSA_8MMA_AtomIJNSA_4SM904GMMA25MMA_64x64x16_F32F16F16_SSILNSP_5MajorE0ELSR_0ELNSP_7ScaleInE1ELSS_1EEEEEENSA_6LayoutISE_NSB_IJNSC_ILi0EEESW_SW_EEEEENSB_IJNSA_10UnderscoreESZ_SZ_EEEEENS7_6detail26Sm90ImplicitGemmTileTraitsINSA_20SM90_TMA_LOAD_IM2COLENSA_14ComposedLayoutINSA_7SwizzleILi3ELi4ELi3EEENSA_18smem_ptr_flag_bitsILi16EEENSV_INSB_IJNSB_IJNSC_ILi8EEENSC_ILi32EEEEEENSB_IJSI_SD_EEENSB_IJSD_NSC_ILi5EEEEEEEEENSB_IJNSB_IJSI_NSC_ILi512EEEEEENSB_IJSD_SW_EEENSB_IJSW_NSC_ILi16384EEEEEEEEEEEEEvEENS13_INSA_13SM90_TMA_LOADENS15_IS17_S19_NSV_INSB_IJNSB_IJS1A_S1A_EEES1D_S1F_EEENSB_IJS1I_S1J_NSB_IJSW_NSC_ILi4096EEEEEEEEEEEEEvEEEENS_8epilogue10collective6detail29Sm90TmaWarpSpecializedAdapterINS21_15DefaultEpilogueISL_NSB_IJNSB_IJlllEEESD_SW_EEES26_NS20_6thread17LinearCombinationISL_Li1EffLNS27_9ScaleType4KindE0ELNS_15FloatRoundStyleE2ESL_EENS_4gemm15EpilogueDefaultEEEEEvvEEEEvNT_6ParamsE)
        /*01dc*/ 	.short	0x0210
        /*01de*/ 	.short	0x03f0


	//----- nvinfo : EIATTR_SW_WAR
	.align		4
.L_34:
        /*01e0*/ 	.byte	0x04, 0x36
        /*01e2*/ 	.short	(.L_36 - .L_35)
.L_35:
        /*01e4*/ 	.word	0x00000008
.L_36:


//--------------------- .nv.callgraph             --------------------------
	.section	.nv.callgraph,"",@"SHT_CUDA_CALLGRAPH"
	.align	4
	.sectionentsize	8
	.align		4
        /*0000*/ 	.word	0x00000000
	.align		4
        /*0004*/ 	.word	0xffffffff
	.align		4
        /*0008*/ 	.word	0x00000000
	.align		4
        /*000c*/ 	.word	0xfffffffe
	.align		4
        /*0010*/ 	.word	0x00000000
	.align		4
        /*0014*/ 	.word	0xfffffffd
	.align		4
        /*0018*/ 	.word	0x00000000
	.align		4
        /*001c*/ 	.word	0xfffffffc


//--------------------- .nv.constant4             --------------------------
	.section	.nv.constant4,"a",@progbits
	.align	8
	.align		8
.nv.constant4:
        /*0000*/ 	.dword	_ZN39_INTERNAL_a53f0893_4_k_cu_84ee7b2c_29184cuda3std3__45__cpo5beginE
	.align		8
        /*0008*/ 	.dword	_ZN39_INTERNAL_a53f0893_4_k_cu_84ee7b2c_29184cuda3std3__45__cpo3endE
	.align		8
        /*0010*/ 	.dword	_ZN39_INTERNAL_a53f0893_4_k_cu_84ee7b2c_29184cuda3std3__45__cpo6cbeginE
	.align		8
        /*0018*/ 	.dword	_ZN39_INTERNAL_a53f0893_4_k_cu_84ee7b2c_29184cuda3std3__45__cpo4cendE
	.align		8
        /*0020*/ 	.dword	_ZN39_INTERNAL_a53f0893_4_k_cu_84ee7b2c_29184cuda3std3__441_GLOBAL__N__a53f0893_4_k_cu_84ee7b2c_29186ignoreE
	.align		8
        /*0028*/ 	.dword	_ZN39_INTERNAL_a53f0893_4_k_cu_84ee7b2c_29184cuda3std3__419piecewise_constructE
	.align		8
        /*0030*/ 	.dword	_ZN39_INTERNAL_a53f0893_4_k_cu_84ee7b2c_29184cuda3std3__48in_placeE
	.align		8
        /*0038*/ 	.dword	_ZN39_INTERNAL_a53f0893_4_k_cu_84ee7b2c_29184cuda3std6ranges3__45__cpo4swapE
	.align		8
        /*0040*/ 	.dword	_ZN39_INTERNAL_a53f0893_4_k_cu_84ee7b2c_29184cuda3std6ranges3__45__cpo9iter_moveE
	.align		8
        /*0048*/ 	.dword	_ZN39_INTERNAL_a53f0893_4_k_cu_84ee7b2c_29184cute7productE
	.align		8
        /*0050*/ 	.dword	_ZN39_INTERNAL_a53f0893_4_k_cu_84ee7b2c_29184cute1_E


//--------------------- .text._ZN7cutlass13device_kernelINS_4conv6kernel13ConvUniversalINS1_16ConvProblemShapeILNS1_8OperatorE0ELi2EEENS1_10collective14CollectiveConvINS1_46MainloopSm90TmaGmmaWarpSpecializedImplicitGemmILS5_0ELi5ELi2EN4cute5tupleIJNSA_1CILi1EEESD_SD_EEENS1_36KernelImplicitTmaWarpSpecializedSm90ELi1EEENSB_IJNSC_ILi256EEENSC_ILi64EEENSB_IJSI_EEEEEENS_6half_tESL_NSA_8TiledMMAINSA_8MMA_AtomIJNSA_4SM904GMMA25MMA_64x64x16_F32F16F16_SSILNSP_5MajorE0ELSR_0ELNSP_7ScaleInE1ELSS_1EEEEEENSA_6LayoutISE_NSB_IJNSC_ILi0EEESW_SW_EEEEENSB_IJNSA_10UnderscoreESZ_SZ_EEEEENS7_6detail26Sm90ImplicitGemmTileTraitsINSA_20SM90_TMA_LOAD_IM2COLENSA_14ComposedLayoutINSA_7SwizzleILi3ELi4ELi3EEENSA_18smem_ptr_flag_bitsILi16EEENSV_INSB_IJNSB_IJNSC_ILi8EEENSC_ILi32EEEEEENSB_IJSI_SD_EEENSB_IJSD_NSC_ILi5EEEEEEEEENSB_IJNSB_IJSI_NSC_ILi512EEEEEENSB_IJSD_SW_EEENSB_IJSW_NSC_ILi16384EEEEEEEEEEEEEvEENS13_INSA_13SM90_TMA_LOADENS15_IS17_S19_NSV_INSB_IJNSB_IJS1A_S1A_EEES1D_S1F_EEENSB_IJS1I_S1J_NSB_IJSW_NSC_ILi4096EEEEEEEEEEEEEvEEEENS_8epilogue10collective6detail29Sm90TmaWarpSpecializedAdapterINS21_15DefaultEpilogueISL_NSB_IJNSB_IJlllEEESD_SW_EEES26_NS20_6thread17LinearCombinationISL_Li1EffLNS27_9ScaleType4KindE0ELNS_15FloatRoundStyleE2ESL_EENS_4gemm15EpilogueDefaultEEEEEvvEEEEvNT_6ParamsE --------------------------
	.section	.text._ZN7cutlass13device_kernelINS_4conv6kernel13ConvUniversalINS1_16ConvProblemShapeILNS1_8OperatorE0ELi2EEENS1_10collective14CollectiveConvINS1_46MainloopSm90TmaGmmaWarpSpecializedImplicitGemmILS5_0ELi5ELi2EN4cute5tupleIJNSA_1CILi1EEESD_SD_EEENS1_36KernelImplicitTmaWarpSpecializedSm90ELi1EEENSB_IJNSC_ILi256EEENSC_ILi64EEENSB_IJSI_EEEEEENS_6half_tESL_NSA_8TiledMMAINSA_8MMA_AtomIJNSA_4SM904GMMA25MMA_64x64x16_F32F16F16_SSILNSP_5MajorE0ELSR_0ELNSP_7ScaleInE1ELSS_1EEEEEENSA_6LayoutISE_NSB_IJNSC_ILi0EEESW_SW_EEEEENSB_IJNSA_10UnderscoreESZ_SZ_EEEEENS7_6detail26Sm90ImplicitGemmTileTraitsINSA_20SM90_TMA_LOAD_IM2COLENSA_14ComposedLayoutINSA_7SwizzleILi3ELi4ELi3EEENSA_18smem_ptr_flag_bitsILi16EEENSV_INSB_IJNSB_IJNSC_ILi8EEENSC_ILi32EEEEEENSB_IJSI_SD_EEENSB_IJSD_NSC_ILi5EEEEEEEEENSB_IJNSB_IJSI_NSC_ILi512EEEEEENSB_IJSD_SW_EEENSB_IJSW_NSC_ILi16384EEEEEEEEEEEEEvEENS13_INSA_13SM90_TMA_LOADENS15_IS17_S19_NSV_INSB_IJNSB_IJS1A_S1A_EEES1D_S1F_EEENSB_IJS1I_S1J_NSB_IJSW_NSC_ILi4096EEEEEEEEEEEEEvEEEENS_8epilogue10collective6detail29Sm90TmaWarpSpecializedAdapterINS21_15DefaultEpilogueISL_NSB_IJNSB_IJlllEEESD_SW_EEES26_NS20_6thread17LinearCombinationISL_Li1EffLNS27_9ScaleType4KindE0ELNS_15FloatRoundStyleE2ESL_EENS_4gemm15EpilogueDefaultEEEEEvvEEEEvNT_6ParamsE,"ax",@progbits
	.align	128
.text._ZN7cutlass13device_kernelINS_4conv6kernel13ConvUniversalINS1_16ConvProblemShapeILNS1_8OperatorE0ELi2EEENS1_10collective14CollectiveConvINS1_46MainloopSm90TmaGmmaWarpSpecializedImplicitGemmILS5_0ELi5ELi2EN4cute5tupleIJNSA_1CILi1EEESD_SD_EEENS1_36KernelImplicitTmaWarpSpecializedSm90ELi1EEENSB_IJNSC_ILi256EEENSC_ILi64EEENSB_IJSI_EEEEEENS_6half_tESL_NSA_8TiledMMAINSA_8MMA_AtomIJNSA_4SM904GMMA25MMA_64x64x16_F32F16F16_SSILNSP_5MajorE0ELSR_0ELNSP_7ScaleInE1ELSS_1EEEEEENSA_6LayoutISE_NSB_IJNSC_ILi0EEESW_SW_EEEEENSB_IJNSA_10UnderscoreESZ_SZ_EEEEENS7_6detail26Sm90ImplicitGemmTileTraitsINSA_20SM90_TMA_LOAD_IM2COLENSA_14ComposedLayoutINSA_7SwizzleILi3ELi4ELi3EEENSA_18smem_ptr_flag_bitsILi16EEENSV_INSB_IJNSB_IJNSC_ILi8EEENSC_ILi32EEEEEENSB_IJSI_SD_EEENSB_IJSD_NSC_ILi5EEEEEEEEENSB_IJNSB_IJSI_NSC_ILi512EEEEEENSB_IJSD_SW_EEENSB_IJSW_NSC_ILi16384EEEEEEEEEEEEEvEENS13_INSA_13SM90_TMA_LOADENS15_IS17_S19_NSV_INSB_IJNSB_IJS1A_S1A_EEES1D_S1F_EEENSB_IJS1I_S1J_NSB_IJSW_NSC_ILi4096EEEEEEEEEEEEEvEEEENS_8epilogue10collective6detail29Sm90TmaWarpSpecializedAdapterINS21_15DefaultEpilogueISL_NSB_IJNSB_IJlllEEESD_SW_EEES26_NS20_6thread17LinearCombinationISL_Li1EffLNS27_9ScaleType4KindE0ELNS_15FloatRoundStyleE2ESL_EENS_4gemm15EpilogueDefaultEEEEEvvEEEEvNT_6ParamsE:
        .type           _ZN7cutlass13device_kernelINS_4conv6kernel13ConvUniversalINS1_16ConvProblemShapeILNS1_8OperatorE0ELi2EEENS1_10collective14CollectiveConvINS1_46MainloopSm90TmaGmmaWarpSpecializedImplicitGemmILS5_0ELi5ELi2EN4cute5tupleIJNSA_1CILi1EEESD_SD_EEENS1_36KernelImplicitTmaWarpSpecializedSm90ELi1EEENSB_IJNSC_ILi256EEENSC_ILi64EEENSB_IJSI_EEEEEENS_6half_tESL_NSA_8TiledMMAINSA_8MMA_AtomIJNSA_4SM904GMMA25MMA_64x64x16_F32F16F16_SSILNSP_5MajorE0ELSR_0ELNSP_7ScaleInE1ELSS_1EEEEEENSA_6LayoutISE_NSB_IJNSC_ILi0EEESW_SW_EEEEENSB_IJNSA_10UnderscoreESZ_SZ_EEEEENS7_6detail26Sm90ImplicitGemmTileTraitsINSA_20SM90_TMA_LOAD_IM2COLENSA_14ComposedLayoutINSA_7SwizzleILi3ELi4ELi3EEENSA_18smem_ptr_flag_bitsILi16EEENSV_INSB_IJNSB_IJNSC_ILi8EEENSC_ILi32EEEEEENSB_IJSI_SD_EEENSB_IJSD_NSC_ILi5EEEEEEEEENSB_IJNSB_IJSI_NSC_ILi512EEEEEENSB_IJSD_SW_EEENSB_IJSW_NSC_ILi16384EEEEEEEEEEEEEvEENS13_INSA_13SM90_TMA_LOADENS15_IS17_S19_NSV_INSB_IJNSB_IJS1A_S1A_EEES1D_S1F_EEENSB_IJS1I_S1J_NSB_IJSW_NSC_ILi4096EEEEEEEEEEEEEvEEEENS_8epilogue10collective6detail29Sm90TmaWarpSpecializedAdapterINS21_15DefaultEpilogueISL_NSB_IJNSB_IJlllEEESD_SW_EEES26_NS20_6thread17LinearCombinationISL_Li1EffLNS27_9ScaleType4KindE0ELNS_15FloatRoundStyleE2ESL_EENS_4gemm15EpilogueDefaultEEEEEvvEEEEvNT_6ParamsE,@function
        .size           _ZN7cutlass13device_kernelINS_4conv6kernel13ConvUniversalINS1_16ConvProblemShapeILNS1_8OperatorE0ELi2EEENS1_10collective14CollectiveConvINS1_46MainloopSm90TmaGmmaWarpSpecializedImplicitGemmILS5_0ELi5ELi2EN4cute5tupleIJNSA_1CILi1EEESD_SD_EEENS1_36KernelImplicitTmaWarpSpecializedSm90ELi1EEENSB_IJNSC_ILi256EEENSC_ILi64EEENSB_IJSI_EEEEEENS_6half_tESL_NSA_8TiledMMAINSA_8MMA_AtomIJNSA_4SM904GMMA25MMA_64x64x16_F32F16F16_SSILNSP_5MajorE0ELSR_0ELNSP_7ScaleInE1ELSS_1EEEEEENSA_6LayoutISE_NSB_IJNSC_ILi0EEESW_SW_EEEEENSB_IJNSA_10UnderscoreESZ_SZ_EEEEENS7_6detail26Sm90ImplicitGemmTileTraitsINSA_20SM90_TMA_LOAD_IM2COLENSA_14ComposedLayoutINSA_7SwizzleILi3ELi4ELi3EEENSA_18smem_ptr_flag_bitsILi16EEENSV_INSB_IJNSB_IJNSC_ILi8EEENSC_ILi32EEEEEENSB_IJSI_SD_EEENSB_IJSD_NSC_ILi5EEEEEEEEENSB_IJNSB_IJSI_NSC_ILi512EEEEEENSB_IJSD_SW_EEENSB_IJSW_NSC_ILi16384EEEEEEEEEEEEEvEENS13_INSA_13SM90_TMA_LOADENS15_IS17_S19_NSV_INSB_IJNSB_IJS1A_S1A_EEES1D_S1F_EEENSB_IJS1I_S1J_NSB_IJSW_NSC_ILi4096EEEEEEEEEEEEEvEEEENS_8epilogue10collective6detail29Sm90TmaWarpSpecializedAdapterINS21_15DefaultEpilogueISL_NSB_IJNSB_IJlllEEESD_SW_EEES26_NS20_6thread17LinearCombinationISL_Li1EffLNS27_9ScaleType4KindE0ELNS_15FloatRoundStyleE2ESL_EENS_4gemm15EpilogueDefaultEEEEEvvEEEEvNT_6ParamsE,(.L_x_254 - _ZN7cutlass13device_kernelINS_4conv6kernel13ConvUniversalINS1_16ConvProblemShapeILNS1_8OperatorE0ELi2EEENS1_10collective14CollectiveConvINS1_46MainloopSm90TmaGmmaWarpSpecializedImplicitGemmILS5_0ELi5ELi2EN4cute5tupleIJNSA_1CILi1EEESD_SD_EEENS1_36KernelImplicitTmaWarpSpecializedSm90ELi1EEENSB_IJNSC_ILi256EEENSC_ILi64EEENSB_IJSI_EEEEEENS_6half_tESL_NSA_8TiledMMAINSA_8MMA_AtomIJNSA_4SM904GMMA25MMA_64x64x16_F32F16F16_SSILNSP_5MajorE0ELSR_0ELNSP_7ScaleInE1ELSS_1EEEEEENSA_6LayoutISE_NSB_IJNSC_ILi0EEESW_SW_EEEEENSB_IJNSA_10UnderscoreESZ_SZ_EEEEENS7_6detail26Sm90ImplicitGemmTileTraitsINSA_20SM90_TMA_LOAD_IM2COLENSA_14ComposedLayoutINSA_7SwizzleILi3ELi4ELi3EEENSA_18smem_ptr_flag_bitsILi16EEENSV_INSB_IJNSB_IJNSC_ILi8EEENSC_ILi32EEEEEENSB_IJSI_SD_EEENSB_IJSD_NSC_ILi5EEEEEEEEENSB_IJNSB_IJSI_NSC_ILi512EEEEEENSB_IJSD_SW_EEENSB_IJSW_NSC_ILi16384EEEEEEEEEEEEEvEENS13_INSA_13SM90_TMA_LOADENS15_IS17_S19_NSV_INSB_IJNSB_IJS1A_S1A_EEES1D_S1F_EEENSB_IJS1I_S1J_NSB_IJSW_NSC_ILi4096EEEEEEEEEEEEEvEEEENS_8epilogue10collective6detail29Sm90TmaWarpSpecializedAdapterINS21_15DefaultEpilogueISL_NSB_IJNSB_IJlllEEESD_SW_EEES26_NS20_6thread17LinearCombinationISL_Li1EffLNS27_9ScaleType4KindE0ELNS_15FloatRoundStyleE2ESL_EENS_4gemm15EpilogueDefaultEEEEEvvEEEEvNT_6ParamsE)
        .other          _ZN7cutlass13device_kernelINS_4conv6kernel13ConvUniversalINS1_16ConvProblemShapeILNS1_8OperatorE0ELi2EEENS1_10collective14CollectiveConvINS1_46MainloopSm90TmaGmmaWarpSpecializedImplicitGemmILS5_0ELi5ELi2EN4cute5tupleIJNSA_1CILi1EEESD_SD_EEENS1_36KernelImplicitTmaWarpSpecializedSm90ELi1EEENSB_IJNSC_ILi256EEENSC_ILi64EEENSB_IJSI_EEEEEENS_6half_tESL_NSA_8TiledMMAINSA_8MMA_AtomIJNSA_4SM904GMMA25MMA_64x64x16_F32F16F16_SSILNSP_5MajorE0ELSR_0ELNSP_7ScaleInE1ELSS_1EEEEEENSA_6LayoutISE_NSB_IJNSC_ILi0EEESW_SW_EEEEENSB_IJNSA_10UnderscoreESZ_SZ_EEEEENS7_6detail26Sm90ImplicitGemmTileTraitsINSA_20SM90_TMA_LOAD_IM2COLENSA_14ComposedLayoutINSA_7SwizzleILi3ELi4ELi3EEENSA_18smem_ptr_flag_bitsILi16EEENSV_INSB_IJNSB_IJNSC_ILi8EEENSC_ILi32EEEEEENSB_IJSI_SD_EEENSB_IJSD_NSC_ILi5EEEEEEEEENSB_IJNSB_IJSI_NSC_ILi512EEEEEENSB_IJSD_SW_EEENSB_IJSW_NSC_ILi16384EEEEEEEEEEEEEvEENS13_INSA_13SM90_TMA_LOADENS15_IS17_S19_NSV_INSB_IJNSB_IJS1A_S1A_EEES1D_S1F_EEENSB_IJS1I_S1J_NSB_IJSW_NSC_ILi4096EEEEEEEEEEEEEvEEEENS_8epilogue10collective6detail29Sm90TmaWarpSpecializedAdapterINS21_15DefaultEpilogueISL_NSB_IJNSB_IJlllEEESD_SW_EEES26_NS20_6thread17LinearCombinationISL_Li1EffLNS27_9ScaleType4KindE0ELNS_15FloatRoundStyleE2ESL_EENS_4gemm15EpilogueDefaultEEEEEvvEEEEvNT_6ParamsE,@"STO_CUDA_ENTRY STV_DEFAULT"
_ZN7cutlass13device_kernelINS_4conv6kernel13ConvUniversalINS1_16ConvProblemShapeILNS1_8OperatorE0ELi2EEENS1_10collective14CollectiveConvINS1_46MainloopSm90TmaGmmaWarpSpecializedImplicitGemmILS5_0ELi5ELi2EN4cute5tupleIJNSA_1CILi1EEESD_SD_EEENS1_36KernelImplicitTmaWarpSpecializedSm90ELi1EEENSB_IJNSC_ILi256EEENSC_ILi64EEENSB_IJSI_EEEEEENS_6half_tESL_NSA_8TiledMMAINSA_8MMA_AtomIJNSA_4SM904GMMA25MMA_64x64x16_F32F16F16_SSILNSP_5MajorE0ELSR_0ELNSP_7ScaleInE1ELSS_1EEEEEENSA_6LayoutISE_NSB_IJNSC_ILi0EEESW_SW_EEEEENSB_IJNSA_10UnderscoreESZ_SZ_EEEEENS7_6detail26Sm90ImplicitGemmTileTraitsINSA_20SM90_TMA_LOAD_IM2COLENSA_14ComposedLayoutINSA_7SwizzleILi3ELi4ELi3EEENSA_18smem_ptr_flag_bitsILi16EEENSV_INSB_IJNSB_IJNSC_ILi8EEENSC_ILi32EEEEEENSB_IJSI_SD_EEENSB_IJSD_NSC_ILi5EEEEEEEEENSB_IJNSB_IJSI_NSC_ILi512EEEEEENSB_IJSD_SW_EEENSB_IJSW_NSC_ILi16384EEEEEEEEEEEEEvEENS13_INSA_13SM90_TMA_LOADENS15_IS17_S19_NSV_INSB_IJNSB_IJS1A_S1A_EEES1D_S1F_EEENSB_IJS1I_S1J_NSB_IJSW_NSC_ILi4096EEEEEEEEEEEEEvEEEENS_8epilogue10collective6detail29Sm90TmaWarpSpecializedAdapterINS21_15DefaultEpilogueISL_NSB_IJNSB_IJlllEEESD_SW_EEES26_NS20_6thread17LinearCombinationISL_Li1EffLNS27_9ScaleType4KindE0ELNS_15FloatRoundStyleE2ESL_EENS_4gemm15EpilogueDefaultEEEEEvvEEEEvNT_6ParamsE:
[----:B------:R-:W-:Y:S01]  /*0000*/  LDC R1, c[0x0][0x28] ;  /* 0x00000a00ff017b82 */ /* 0x000fe20000000800 */
[----:B------:R-:W0:Y:S01]  /*0010*/  S2R R6, SR_TID.X ;  /* 0x0000000000067919 */ /* 0x000e220000002100 */
[----:B------:R-:W-:Y:S01]  /*0020*/  ELECT P0, URZ, PT ;  /* 0x00000000003f782f */ /* 0x000fe20003800000 */
[----:B------:R-:W-:Y:S01]  /*0030*/  BSSY B0, `(.L_x_0) ;  /* 0x000000f000007945 */ /* 0x000fe20003800000 */
[--C-:B0-----:R-:W-:Y:S02]  /*0040*/  SHF.R.U32.HI R0, RZ, 0x5, R6.reuse ;  /* 0x00000005ff007819 */ /* 0x101fe40000011606 */
[----:B------:R-:W-:-:S03]  /*0050*/  SHF.R.U32.HI R3, RZ, 0x7, R6 ;  /* 0x00000007ff037819 */ /* 0x000fc60000011606 */
[----:B------:R-:W0:Y:S04]  /*0060*/  SHFL.IDX PT, R2, R0, RZ, 0x1f ;  /* 0x00001fff00027589 */ /* 0x000e2800000e0000 */
[----:B------:R1:W2:Y:S01]  /*0070*/  SHFL.IDX PT, R5, R3, RZ, 0x1f ;  /* 0x00001fff03057589 */ /* 0x0002a200000e0000 */
[----:B0-----:R-:W-:-:S13]  /*0080*/  ISETP.NE.OR P0, PT, R2, RZ, !P0 ;  /* 0x000000ff0200720c */ /* 0x001fda0004705670 */
[----:B-12---:R-:W-:Y:S05]  /*0090*/  @P0 BRA `(.L_x_1) ;  /* 0x0000000000200947 */ /* 0x006fea0003800000 */
[----:B------:R-:W-:Y:S02]  /*00a0*/  ULDC.64 UR4, c[0x0][0x198] ;  /* 0x0000660000047ab9 */ /* 0x000fe40000000a00 */
[----:B------:R-:W-:Y:S02]  /*00b0*/  UIADD3 UR6, UP0, UR4, 0xf0, URZ ;  /* 0x000000f004067890 */ /* 0x000fe4000ff1e03f */
[----:B------:R-:W-:Y:S02]  /*00c0*/  UIADD3 UR4, UP1, UR4, 0x1f0, URZ ;  /* 0x000001f004047890 */ /* 0x000fe4000ff3e03f */
[----:B------:R-:W-:Y:S02]  /*00d0*/  UIADD3.X UR7, URZ, UR5, URZ, UP0, !UPT ;  /* 0x000000053f077290 */ /* 0x000fe400087fe43f */
[----:B------:R-:W-:-:S07]  /*00e0*/  UIADD3.X UR5, URZ, UR5, URZ, UP1, !UPT ;  /* 0x000000053f057290 */ /* 0x000fce0008ffe43f */
[----:B------:R0:W-:Y:S02]  /*00f0*/  UTMACCTL.PF [UR6] ;  /* 0x00000000060079b9 */ /* 0x0001e40008040000 */
[----:B------:R0:W-:Y:S02]  /*0100*/  UTMACCTL.PF [UR4] ;  /* 0x00000000040079b9 */ /* 0x0001e40008040000 */
[----:B0-----:R-:W-:Y:S01]  /*0110*/  NOP ;  /* 0x0000000000007918 */ /* 0x001fe20000000000 */
.L_x_1:
[----:B------:R-:W-:Y:S05]  /*0120*/  BSYNC B0 ;  /* 0x0000000000007941 */ /* 0x000fea0003800000 */
.L_x_0:
[----:B------:R-:W0:Y:S01]  /*0130*/  SHFL.IDX PT, R0, R0, RZ, 0x1f ;  /* 0x00001fff00007589 */ /* 0x000e2200000e0000 */
[----:B------:R-:W-:-:S04]  /*0140*/  SHF.R.S32.HI R3, RZ, 0x1f, R2 ;  /* 0x0000001fff037819 */ /* 0x000fc80000011402 */
[----:B------:R-:W-:Y:S02]  /*0150*/  LEA.HI R3, R3, R2, RZ, 0x2 ;  /* 0x0000000203037211 */ /* 0x000fe400078f10ff */
[----:B0-----:R-:W-:-:S13]  /*0160*/  ISETP.NE.AND P0, PT, R0, RZ, PT ;  /* 0x000000ff0000720c */ /* 0x001fda0003f05270 */
[----:B------:R-:W-:Y:S05]  /*0170*/  @P0 BRA `(.L_x_2) ;  /* 0x0000000000600947 */ /* 0x000fea0003800000 */
[----:B------:R-:W0:Y:S01]  /*0180*/  S2UR UR8, SR_CgaCtaId ;  /* 0x00000000000879c3 */ /* 0x000e220000008800 */
[----:B------:R-:W-:Y:S01]  /*0190*/  UMOV UR4, 0x400 ;  /* 0x0000040000047882 */ /* 0x000fe20000000000 */
[----:B------:R-:W-:Y:S01]  /*01a0*/  UMOV UR5, 0x1 ;  /* 0x0000000100057882 */ /* 0x000fe20000000000 */
[----:B------:R-:W-:Y:S01]  /*01b0*/  UMOV UR6, 0x80 ;  /* 0x0000008000067882 */ /* 0x000fe20000000000 */
[----:B------:R-:W-:Y:S01]  /*01c0*/  ELECT P0, URZ, PT ;  /* 0x00000000003f782f */ /* 0x000fe20003800000 */
[----:B------:R-:W-:-:S04]  /*01d0*/  UIADD3 UR6, -UR6, 0x100000, URZ ;  /* 0x0010000006067890 */ /* 0x000fc8000fffe13f */
[----:B------:R-:W-:Y:S02]  /*01e0*/  USHF.L.U32 UR7, UR6, 0xb, URZ ;  /* 0x0000000b06077899 */ /* 0x000fe4000800063f */
[----:B------:R-:W-:Y:S02]  /*01f0*/  USHF.L.U32 UR6, UR6, 0x1, URZ ;  /* 0x0000000106067899 */ /* 0x000fe4000800063f */
[----:B0-----:R-:W-:Y:S02]  /*0200*/  ULEA UR8, UR8, UR4, 0x18 ;  /* 0x0000000408087291 */ /* 0x001fe4000f8ec03f */
[----:B------:R-:W-:-:S04]  /*0210*/  UIADD3 UR4, -UR5, 0x100000, URZ ;  /* 0x0010000005047890 */ /* 0x000fc8000fffe13f */
[----:B------:R-:W-:Y:S02]  /*0220*/  USHF.L.U32 UR5, UR4, 0xb, URZ ;  /* 0x0000000b04057899 */ /* 0x000fe4000800063f */
[----:B------:R-:W-:Y:S01]  /*0230*/  USHF.L.U32 UR4, UR4, 0x1, URZ ;  /* 0x0000000104047899 */ /* 0x000fe2000800063f */
[----:B------:R-:W0:Y:S11]  /*0240*/  FENCE.VIEW.ASYNC.S ;  /* 0x00000000000073c6 */ /* 0x000e360000000000 */
[----:B0-----:R0:W1:Y:S01]  /*0250*/  SYNCS.EXCH.64 URZ, [UR8+0x32000], UR4 ;  /* 0x03200004083f75b2 */ /* 0x0010620008000100 */
[----:B------:R0:W2:Y:S01]  /*0260*/  SYNCS.EXCH.64 URZ, [UR8+0x32028], UR6 ;  /* 0x03202806083f75b2 */ /* 0x0000a20008000100 */
[----:B------:R0:W3:Y:S01]  /*0270*/  SYNCS.EXCH.64 URZ, [UR8+0x32008], UR4 ;  /* 0x03200804083f75b2 */ /* 0x0000e20008000100 */
[----:B------:R0:W4:Y:S01]  /*0280*/  SYNCS.EXCH.64 URZ, [UR8+0x32030], UR6 ;  /* 0x03203006083f75b2 */ /* 0x0001220008000100 */
[----:B------:R0:W0:Y:S01]  /*0290*/  SYNCS.EXCH.64 URZ, [UR8+0x32010], UR4 ;  /* 0x03201004083f75b2 */ /* 0x0000220008000100 */
[----:B------:R0:W0:Y:S01]  /*02a0*/  SYNCS.EXCH.64 URZ, [UR8+0x32038], UR6 ;  /* 0x03203806083f75b2 */ /* 0x0000220008000100 */
[----:B------:R0:W0:Y:S01]  /*02b0*/  SYNCS.EXCH.64 URZ, [UR8+0x32018], UR4 ;  /* 0x03201804083f75b2 */ /* 0x0000220008000100 */
[----:B------:R0:W0:Y:S01]  /*02c0*/  SYNCS.EXCH.64 URZ, [UR8+0x32040], UR6 ;  /* 0x03204006083f75b2 */ /* 0x0000220008000100 */
[----:B------:R0:W0:Y:S01]  /*02d0*/  SYNCS.EXCH.64 URZ, [UR8+0x32020], UR4 ;  /* 0x03202004083f75b2 */ /* 0x0000220008000100 */
[----:B------:R0:W0:Y:S01]  /*02e0*/  SYNCS.EXCH.64 URZ, [UR8+0x32048], UR6 ;  /* 0x03204806083f75b2 */ /* 0x0000220008000100 */
[----:B------:R-:W-:Y:S01]  /*02f0*/  NOP ;  /* 0x0000000000007918 */ /* 0x000fe20000000000 */
.L_x_2:
[----:B0-----:R-:W-:Y:S01]  /*0300*/  ULDC.64 UR4, c[0x0][0x598] ;  /* 0x0001660000047ab9 */ /* 0x001fe20000000a00 */
[----:B------:R-:W-:Y:S01]  /*0310*/  LOP3.LUT R3, R3, 0xfffffffc, RZ, 0xc0, !PT ;  /* 0xfffffffc03037812 */ /* 0x000fe200078ec0ff */
[----:B------:R-:W-:Y:S01]  /*0320*/  NOP ;  /* 0x0000000000007918 */ /* 0x000fe20000000000 */
[----:B------:R-:W-:Y:S01]  /*0330*/  ISETP.NE.U32.AND P0, PT, RZ, UR4, PT ;  /* 0x00000004ff007c0c */ /* 0x000fe2000bf05070 */
[----:B------:R-:W-:Y:S01]  /*0340*/  NOP ;  /* 0x0000000000007918 */ /* 0x000fe20000000000 */
[----:B-1234-:R-:W-:Y:S01]  /*0350*/  BAR.SYNC.DEFER_BLOCKING 0x0 ;  /* 0x0000000000007b1d */ /* 0x01efe20000010000 */
[----:B------:R-:W-:Y:S01]  /*0360*/  IMAD.IADD R4, R2, 0x1, -R3 ;  /* 0x0000000102047824 */ /* 0x000fe200078e0a03 */
[----:B------:R-:W-:Y:S02]  /*0370*/  ISETP.NE.AND.EX P0, PT, RZ, UR5, PT, P0 ;  /* 0x00000005ff007c0c */ /* 0x000fe4000bf05300 */
[C---:B------:R-:W-:Y:S02]  /*0380*/  ISETP.NE.AND P2, PT, R5.reuse, 0x1, PT ;  /* 0x000000010500780c */ /* 0x040fe40003f45270 */
[----:B------:R-:W-:Y:S01]  /*0390*/  LOP3.LUT P1, RZ, R5, R4, RZ, 0xfc, !PT ;  /* 0x0000000405ff7212 */ /* 0x000fe2000782fcff */
[----:B------:R-:W-:-:S03]  /*03a0*/  ULDC.64 UR14, c[0x0][0x208] ;  /* 0x00008200000e7ab9 */ /* 0x000fc60000000a00 */
[----:B------:R-:W-:-:S04]  /*03b0*/  SEL R0, RZ, 0x1, P1 ;  /* 0x00000001ff007807 */ /* 0x000fc80000800000 */
[----:B------:R-:W-:Y:S01]  /*03c0*/  SEL R0, R0, 0x2, P2 ;  /* 0x0000000200007807 */ /* 0x000fe20001000000 */
[----:B------:R-:W-:Y:S06]  /*03d0*/  @!P0 BRA `(.L_x_3) ;  /* 0x00000000001c8947 */ /* 0x000fec0003800000 */
[----:B------:R-:W0:Y:S02]  /*03e0*/  LDC.64 R2, c[0x0][0x598] ;  /* 0x00016600ff027b82 */ /* 0x000e240000000a00 */
[----:B0-----:R-:W2:Y:S02]  /*03f0*/  LDG.E.64 R2, desc[UR14][R2.64] ;  /* 0x0000000e02027981 */ /* 0x001ea4000c1e1b00 */
[----:B--2---:R-:W-:-:S04]  /*0400*/  ISETP.NE.U32.AND P0, PT, R2, RZ, PT ;  /* 0x000000ff0200720c */ /* 0x004fc80003f05070 */
[----:B------:R-:W-:-:S13]  /*0410*/  ISETP.NE.AND.EX P0, PT, R3, RZ, PT, P0 ;  /* 0x000000ff0300720c */ /* 0x000fda0003f05300 */
[----:B------:R-:W-:Y:S05]  /*0420*/  @!P0 BRA `(.L_x_3) ;  /* 0x0000000000088947 */ /* 0x000fea0003800000 */
[----:B------:R2:W5:Y:S01]  /*0430*/  LD.E R11, desc[UR14][R2.64] ;  /* 0x0000000e020b7980 */ /* 0x000562000c101900 */
[----:B------:R-:W-:Y:S05]  /*0440*/  BRA `(.L_x_4) ;  /* 0x0000000000207947 */ /* 0x000fea0003800000 */
.L_x_3:
[----:B------:R-:W-:Y:S02]  /*0450*/  ULDC.64 UR4, c[0x0][0x588] ;  /* 0x0001620000047ab9 */ /* 0x000fe40000000a00 */
[----:B------:R-:W-:-:S04]  /*0460*/  ISETP.NE.U32.AND P0, PT, RZ, UR4, PT ;  /* 0x00000004ff007c0c */ /* 0x000fc8000bf05070 */
[----:B------:R-:W-:-:S13]  /*0470*/  ISETP.NE.AND.EX P0, PT, RZ, UR5, PT, P0 ;  /* 0x00000005ff007c0c */ /* 0x000fda000bf05300 */
[----:B------:R-:W-:Y:S05]  /*0480*/  @!P0 BRA `(.L_x_5) ;  /* 0x00000000000c8947 */ /* 0x000fea0003800000 */
[----:B------:R-:W0:Y:S02]  /*0490*/  LDC.64 R2, c[0x0][0x588] ;  /* 0x00016200ff027b82 */ /* 0x000e240000000a00 */
[----:B0-----:R1:W5:Y:S01]  /*04a0*/  LDG.E R11, desc[UR14][R2.64] ;  /* 0x0000000e020b7981 */ /* 0x001362000c1e1900 */
[----:B------:R-:W-:Y:S05]  /*04b0*/  BRA `(.L_x_4) ;  /* 0x0000000000047947 */ /* 0x000fea0003800000 */
.L_x_5:
[----:B------:R-:W0:Y:S02]  /*04c0*/  LDC R11, c[0x0][0x580] ;  /* 0x00016000ff0b7b82 */ /* 0x000e240000000800 */
.L_x_4:
[----:B------:R-:W-:Y:S02]  /*04d0*/  ULDC.64 UR4, c[0x0][0x5a0] ;  /* 0x0001680000047ab9 */ /* 0x000fe40000000a00 */
[----:B------:R-:W-:-:S04]  /*04e0*/  ISETP.NE.U32.AND P0, PT, RZ, UR4, PT ;  /* 0x00000004ff007c0c */ /* 0x000fc8000bf05070 */
[----:B------:R-:W-:-:S13]  /*04f0*/  ISETP.NE.AND.EX P0, PT, RZ, UR5, PT, P0 ;  /* 0x00000005ff007c0c */ /* 0x000fda000bf05300 */
[----:B------:R-:W-:Y:S05]  /*0500*/  @!P0 BRA `(.L_x_6) ;  /* 0x00000000001c8947 */ /* 0x000fea0003800000 */
[----:B-12---:R-:W1:Y:S02]  /*0510*/  LDC.64 R2, c[0x0][0x5a0] ;  /* 0x00016800ff027b82 */ /* 0x006e640000000a00 */
[----:B-1----:R-:W2:Y:S02]  /*0520*/  LDG.E.64 R2, desc[UR14][R2.64] ;  /* 0x0000000e02027981 */ /* 0x002ea4000c1e1b00 */
[----:B--2---:R-:W-:-:S04]  /*0530*/  ISETP.NE.U32.AND P0, PT, R2, RZ, PT ;  /* 0x000000ff0200720c */ /* 0x004fc80003f05070 */
[----:B------:R-:W-:-:S13]  /*0540*/  ISETP.NE.AND.EX P0, PT, R3, RZ, PT, P0 ;  /* 0x000000ff0300720c */ /* 0x000fda0003f05300 */
[----:B------:R-:W-:Y:S05]  /*0550*/  @!P0 BRA `(.L_x_6) ;  /* 0x0000000000088947 */ /* 0x000fea0003800000 */
[----:B------:R1:W5:Y:S01]  /*0560*/  LD.E R14, desc[UR14][R2.64] ;  /* 0x0000000e020e7980 */ /* 0x000362000c101900 */
[----:B------:R-:W-:Y:S05]  /*0570*/  BRA `(.L_x_7) ;  /* 0x0000000000207947 */ /* 0x000fea0003800000 */
.L_x_6:
[----:B------:R-:W-:Y:S02]  /*0580*/  ULDC.64 UR4, c[0x0][0x590] ;  /* 0x0001640000047ab9 */ /* 0x000fe40000000a00 */
[----:B------:R-:W-:-:S04]  /*0590*/  ISETP.NE.U32.AND P0, PT, RZ, UR4, PT ;  /* 0x00000004ff007c0c */ /* 0x000fc8000bf05070 */
[----:B------:R-:W-:-:S13]  /*05a0*/  ISETP.NE.AND.EX P0, PT, RZ, UR5, PT, P0 ;  /* 0x00000005ff007c0c */ /* 0x000fda000bf05300 */
[----:B------:R-:W-:Y:S05]  /*05b0*/  @!P0 BRA `(.L_x_8) ;  /* 0x00000000000c8947 */ /* 0x000fea0003800000 */
[----:B------:R-:W3:Y:S02]  /*05c0*/  LDC.64 R14, c[0x0][0x590] ;  /* 0x00016400ff0e7b82 */ /* 0x000ee40000000a00 */
[----:B---3--:R4:W5:Y:S01]  /*05d0*/  LDG.E R14, desc[UR14][R14.64] ;  /* 0x0000000e0e0e7981 */ /* 0x008962000c1e1900 */
[----:B------:R-:W-:Y:S05]  /*05e0*/  BRA `(.L_x_7) ;  /* 0x0000000000047947 */ /* 0x000fea0003800000 */
.L_x_8:
[----:B------:R-:W3:Y:S02]  /*05f0*/  LDC R14, c[0x0][0x584] ;  /* 0x00016100ff0e7b82 */ /* 0x000ee40000000800 */
.L_x_7:
[----:B-12---:R-:W1:Y:S01]  /*0600*/  LDC R2, c[0x0][0x3c4] ;  /* 0x0000f100ff027b82 */ /* 0x006e620000000800 */
[----:B------:R-:W-:-:S07]  /*0610*/  ISETP.NE.AND P0, PT, R5, RZ, PT ;  /* 0x000000ff0500720c */ /* 0x000fce0003f05270 */
[----:B------:R-:W2:Y:S01]  /*0620*/  LDC.64 R8, c[0x0][0x3c8] ;  /* 0x0000f200ff087b82 */ /* 0x000ea20000000a00 */
[----:B-1----:R-:W-:-:S05]  /*0630*/  VIADD R2, R2, 0x3f ;  /* 0x0000003f02027836 */ /* 0x002fca0000000000 */
[----:B------:R-:W-:-:S04]  /*0640*/  SHF.R.S32.HI R3, RZ, 0x1f, R2 ;  /* 0x0000001fff037819 */ /* 0x000fc80000011402 */
[----:B------:R-:W-:-:S04]  /*0650*/  LEA.HI R3, R3, R2, RZ, 0x6 ;  /* 0x0000000203037211 */ /* 0x000fc800078f30ff */
[----:B------:R-:W-:-:S05]  /*0660*/  SHF.R.S32.HI R3, RZ, 0x6, R3 ;  /* 0x00000006ff037819 */ /* 0x000fca0000011403 */
[----:B--2---:R-:W-:-:S04]  /*0670*/  IMAD R2, R3, R8, RZ ;  /* 0x0000000803027224 */ /* 0x004fc800078e02ff */
[----:B------:R-:W-:Y:S01]  /*0680*/  IMAD R2, R2, R9, RZ ;  /* 0x0000000902027224 */ /* 0x000fe200078e02ff */
[----:B------:R-:W-:Y:S06]  /*0690*/  @!P0 BRA `(.L_x_9) ;  /* 0x000000b400d88947 */ /* 0x000fec0003800000 */
[----:B------:R-:W-:-:S13]  /*06a0*/  ISETP.NE.AND P0, PT, R5, 0x1, PT ;  /* 0x000000010500780c */ /* 0x000fda0003f05270 */
[----:B------:R-:W-:Y:S05]  /*06b0*/  @P0 EXIT ;  /* 0x000000000000094d */ /* 0x000fea0003800000 */
[----:B------:R-:W-:Y:S01]  /*06c0*/  ISETP.GE.AND P0, PT, R2, 0x1, PT ;  /* 0x000000010200780c */ /* 0x000fe20003f06270 */
[----:B------:R-:W-:Y:S01]  /*06d0*/  UMOV UR4, URZ ;  /* 0x0000003f00047c82 */ /* 0x000fe20008000000 */
[----:B------:R-:W-:Y:S02]  /*06e0*/  CS2R R54, SRZ ;  /* 0x0000000000367805 */ /* 0x000fe4000001ff00 */
[----:B------:R-:W-:Y:S02]  /*06f0*/  CS2R R120, SRZ ;  /* 0x0000000000787805 */ /* 0x000fe4000001ff00 */
[----:B------:R-:W-:Y:S02]  /*0700*/  CS2R R122, SRZ ;  /* 0x00000000007a7805 */ /* 0x000fe4000001ff00 */
[----:B------:R-:W-:Y:S02]  /*0710*/  CS2R R124, SRZ ;  /* 0x00000000007c7805 */ /* 0x000fe4000001ff00 */
[----:B------:R-:W-:-:S02]  /*0720*/  CS2R R126, SRZ ;  /* 0x00000000007e7805 */ /* 0x000fc4000001ff00 */
[----:B------:R-:W-:Y:S02]  /*0730*/  CS2R R128, SRZ ;  /* 0x0000000000807805 */ /* 0x000fe4000001ff00 */
        /* <DEDUP_REMOVED lines=57> */
[----:B------:R-:W-:Y:S01]  /*0ad0*/  CS2R R52, SRZ ;  /* 0x0000000000347805 */ /* 0x000fe2000001ff00 */
[----:B------:R-:W-:Y:S06]  /*0ae0*/  @!P0 BRA `(.L_x_10) ;  /* 0x0000000400688947 */ /* 0x000fec0003800000 */
[----:B------:R-:W-:-:S04]  /*0af0*/  LOP3.LUT R3, R0, 0x1, RZ, 0xfc, !PT ;  /* 0x0000000100037812 */ /* 0x000fc800078efcff */
[----:B------:R-:W-:-:S13]  /*0b00*/  ISETP.NE.AND P1, PT, R3, 0x3, PT ;  /* 0x000000030300780c */ /* 0x000fda0003f25270 */
[----:B------:R-:W-:Y:S05]  /*0b10*/  @!P1 BRA `(.L_x_11) ;  /* 0x0000000000049947 */ /* 0x000fea0003800000 */
[----:B------:R-:W-:Y:S01]  /*0b20*/  BPT.TRAP 0x1 ;  /* 0x000000040000795c */ /* 0x000fe20000300000 */
.L_x_11:
[----:B------:R-:W1:Y:S01]  /*0b30*/  S2UR UR5, SR_CgaCtaId ;  /* 0x00000000000579c3 */ /* 0x000e620000008800 */
[----:B------:R-:W-:Y:S01]  /*0b40*/  SHF.L.U32 R3, RZ, 0x1f, RZ ;  /* 0x0000001fff037819 */ /* 0x000fe200000006ff */
[----:B------:R-:W-:Y:S02]  /*0b50*/  UMOV UR4, 0x400 ;  /* 0x0000040000047882 */ /* 0x000fe40000000000 */
[----:B-1----:R-:W-:-:S12]  /*0b60*/  ULEA UR4, UR5, UR4, 0x18 ;  /* 0x0000000405047291 */ /* 0x002fd8000f8ec03f */
.L_x_12:
[----:B-1----:R-:W-:-:S04]  /*0b70*/  IMAD.U32 R4, RZ, RZ, UR4 ;  /* 0x00000004ff047e24 */ /* 0x002fc8000f8e00ff */
[----:B------:R1:W2:Y:S03]  /*0b80*/  SYNCS.PHASECHK.TRANS64.TRYWAIT P1, [R4+URZ+0x32000], R3 ;  /* 0x03200003040075a7 */ /* 0x0002a6000802017f */
[----:B--2---:R-:W-:Y:S05]  /*0b90*/  @!P1 NANOSLEEP.SYNCS 0x989680 ;  /* 0x009896800000995d */ /* 0x004fea0003900000 */
[----:B------:R-:W2:Y:S02]  /*0ba0*/  @!P1 SYNCS.PHASECHK.TRANS64 P1, [R4+URZ+0x32000], R3 ;  /* 0x03200003040095a7 */ /* 0x000ea4000802007f */
[----:B--2---:R-:W-:Y:S05]  /*0bb0*/  @!P1 BRA `(.L_x_12) ;  /* 0xfffffffc00ec9947 */ /* 0x004fea000383ffff */
[----:B------:R-:W-:Y:S01]  /*0bc0*/  UIADD3 UR5, UR4, 0x28000, URZ ;  /* 0x0002800004057890 */ /* 0x000fe2000fffe03f */
[----:B------:R-:W-:Y:S01]  /*0bd0*/  WARPGROUP.ARRIVE ;  /* 0x00000000000079c5 */ /* 0x000fe20000000000 */
[----:B------:R-:W-:Y:S02]  /*0be0*/  USHF.R.U32.HI UR4, URZ, 0x4, UR4 ;  /* 0x000000043f047899 */ /* 0x000fe40008011604 */
[----:B------:R-:W-:Y:S02]  /*0bf0*/  USHF.R.U32.HI UR5, URZ, 0x4, UR5 ;  /* 0x000000043f057899 */ /* 0x000fe40008011605 */
[----:B------:R-:W-:Y:S02]  /*0c00*/  ULOP3.LUT UR4, UR4, 0x3fff, URZ, 0xc0, !UPT ;  /* 0x00003fff04047892 */ /* 0x000fe4000f8ec03f */
[----:B------:R-:W-:Y:S02]  /*0c10*/  ULOP3.LUT UR5, UR5, 0x3fff, URZ, 0xc0, !UPT ;  /* 0x00003fff05057892 */ /* 0x000fe4000f8ec03f */
[----:B------:R-:W-:-:S02]  /*0c20*/  ULOP3.LUT UR4, UR4, 0x10000, URZ, 0xfc, !UPT ;  /* 0x0001000004047892 */ /* 0x000fc4000f8efc3f */
[----:B------:R-:W-:Y:S02]  /*0c30*/  ULOP3.LUT UR6, UR5, 0x10000, URZ, 0xfc, !UPT ;  /* 0x0001000005067892 */ /* 0x000fe4000f8efc3f */
[----:B------:R-:W-:Y:S02]  /*0c40*/  UIADD3 UR5, UR4, 0x200, URZ ;  /* 0x0000020004057890 */ /* 0x000fe4000fffe03f */
[----:B------:R-:W-:Y:S02]  /*0c50*/  UIADD3 UR7, UR4, 0x400, URZ ;  /* 0x0000040004077890 */ /* 0x000fe4000fffe03f */
[----:B------:R-:W-:Y:S01]  /*0c60*/  UMOV UR8, UR4 ;  /* 0x0000000400087c82 */ /* 0x000fe20008000000 */
[----:B------:R-:W-:Y:S01]  /*0c70*/  UMOV UR9, 0x40000040 ;  /* 0x4000004000097882 */ /* 0x000fe20000000000 */
[----:B------:R-:W-:Y:S01]  /*0c80*/  UMOV UR10, UR6 ;  /* 0x00000006000a7c82 */ /* 0x000fe20008000000 */
[----:B------:R-:W-:Y:S01]  /*0c90*/  UMOV UR11, 0x40000040 ;  /* 0x40000040000b7882 */ /* 0x000fe20000000000 */
[----:B------:R-:W-:Y:S01]  /*0ca0*/  UIADD3 UR12, UR4, 0x600, URZ ;  /* 0x00000600040c7890 */ /* 0x000fe2000fffe03f */
[----:B------:R-:W-:Y:S01]  /*0cb0*/  HGMMA.64x64x16.F32 R120, gdesc[UR8], RZ, !UPT ;  /* 0x00e00000087879f0 */ /* 0x000fe2000c7008ff */
        /* <DEDUP_REMOVED lines=12> */
[----:B------:R-:W-:-:S02]  /*0d80*/  UIADD3 UR8, UR4, 0x2, URZ ;  /* 0x0000000204087890 */ /* 0x000fc4000fffe03f */
[----:B------:R-:W-:Y:S01]  /*0d90*/  UIADD3 UR10, UR6, 0x2, URZ ;  /* 0x00000002060a7890 */ /* 0x000fe2000fffe03f */
[----:B------:R-:W-:Y:S01]  /*0da0*/  UMOV UR9, 0x40000040 ;  /* 0x4000004000097882 */ /* 0x000fe20000000000 */
[----:B------:R-:W-:-:S07]  /*0db0*/  UMOV UR11, 0x40000040 ;  /* 0x40000040000b7882 */ /* 0x000fce0000000000 */
[----:B------:R-:W-:Y:S01]  /*0dc0*/  HGMMA.64x64x16.F32 R120, gdesc[UR8], R120 ;  /* 0x00e00000087879f0 */ /* 0x000fe20008700878 */
[----:B------:R-:W-:Y:S01]  /*0dd0*/  UMOV UR8, UR5 ;  /* 0x0000000500087c82 */ /* 0x000fe20008000000 */
[----:B------:R-:W-:Y:S01]  /*0de0*/  UMOV UR9, 0x40000040 ;  /* 0x4000004000097882 */ /* 0x000fe20000000000 */
[----:B------:R-:W-:Y:S01]  /*0df0*/  UIADD3 UR5, UR4, 0x204, URZ ;  /* 0x0000020404057890 */ /* 0x000fe2000fffe03f */
        /* <DEDUP_REMOVED lines=19> */
[----:B------:R-:W-:Y:S02]  /*0f30*/  UMOV UR9, 0x40000040 ;  /* 0x4000004000097882 */ /* 0x000fe40000000000 */
[----:B------:R-:W-:Y:S01]  /*0f40*/  HGMMA.64x64x16.F32 R56, gdesc[UR8], R56 ;  /* 0x00e00000083879f0 */ /* 0x000fe20008700838 */
[----:B------:R-:W-:Y:S01]  /*0f50*/  UMOV UR8, UR12 ;  /* 0x0000000c00087c82 */ /* 0x000fe20008000000 */
[----:B------:R-:W-:-:S02]  /*0f60*/  UMOV UR9, 0x40000040 ;  /* 0x4000004000097882 */ /* 0x000fc40000000000 */
[----:B------:R-:W-:Y:S01]  /*0f70*/  HGMMA.64x64x16.F32 R24, gdesc[UR8], R24 ;  /* 0x00e00000081879f0 */ /* 0x000fe20008700818 */
[----:B------:R-:W-:Y:S02]  /*0f80*/  UIADD3 UR8, UR4, 0x6, URZ ;  /* 0x0000000604087890 */ /* 0x000fe4000fffe03f */
[----:B------:R-:W-:Y:S02]  /*0f90*/  UIADD3 UR10, UR6, 0x6, URZ ;  /* 0x00000006060a7890 */ /* 0x000fe4000fffe03f */
[----:B------:R-:W-:Y:S01]  /*0fa0*/  UIADD3 UR6, UR4, 0x406, URZ ;  /* 0x0000040604067890 */ /* 0x000fe2000fffe03f */
[----:B------:R-:W-:Y:S01]  /*0fb0*/  UMOV UR9, 0x40000040 ;  /* 0x4000004000097882 */ /* 0x000fe20000000000 */
[----:B------:R-:W-:Y:S01]  /*0fc0*/  UMOV UR11, 0x40000040 ;  /* 0x40000040000b7882 */ /* 0x000fe20000000000 */
[----:B------:R-:W-:-:S04]  /*0fd0*/  UIADD3 UR4, UR4, 0x606, URZ ;  /* 0x0000060604047890 */ /* 0x000fc8000fffe03f */
[----:B------:R-:W-:Y:S01]  /*0fe0*/  HGMMA.64x64x16.F32 R120, gdesc[UR8], R120 ;  /* 0x00e00000087879f0 */ /* 0x000fe20008700878 */
[----:B------:R-:W-:Y:S01]  /*0ff0*/  UMOV UR8, UR5 ;  /* 0x0000000500087c82 */ /* 0x000fe20008000000 */
[----:B------:R-:W-:Y:S02]  /*1000*/  UMOV UR9, 0x40000040 ;  /* 0x4000004000097882 */ /* 0x000fe40000000000 */
[----:B------:R-:W-:Y:S01]  /*1010*/  HGMMA.64x64x16.F32 R88, gdesc[UR8], R88 ;  /* 0x00e00000085879f0 */ /* 0x000fe20008700858 */
[----:B------:R-:W-:Y:S01]  /*1020*/  UMOV UR8, UR6 ;  /* 0x0000000600087c82 */ /* 0x000fe20008000000 */
[----:B------:R-:W-:Y:S02]  /*1030*/  UMOV UR9, 0x40000040 ;  /* 0x4000004000097882 */ /* 0x000fe40000000000 */
[----:B------:R-:W-:Y:S01]  /*1040*/  HGMMA.64x64x16.F32 R56, gdesc[UR8], R56 ;  /* 0x00e00000083879f0 */ /* 0x000fe20008700838 */
[----:B------:R-:W-:Y:S01]  /*1050*/  UMOV UR8, UR4 ;  /* 0x0000000400087c82 */ /* 0x000fe20008000000 */
[----:B------:R-:W-:Y:S01]  /*1060*/  UMOV UR9, 0x40000040 ;  /* 0x4000004000097882 */ /* 0x000fe20000000000 */
[----:B------:R-:W-:Y:S01]  /*1070*/  UMOV UR4, 0x1 ;  /* 0x0000000100047882 */ /* 0x000fe20000000000 */
[----:B------:R-:W-:Y:S04]  /*1080*/  HGMMA.64x64x16.F32 R24, gdesc[UR8], R24, gsb0 ;  /* 0x00e00000081879f0 */ /* 0x000fe80008000818 */
.L_x_10:
[----:B-1----:R-:W-:-:S05]  /*1090*/  VIMNMX R3, R2, 0x1, PT ;  /* 0x0000000102037848 */ /* 0x002fca0003fe0100 */
[----:B------:R-:W-:-:S05]  /*10a0*/  IMAD.IADD R4, R2, 0x1, -R3 ;  /* 0x0000000102047824 */ /* 0x000fca00078e0a03 */
[----:B------:R-:W-:-:S13]  /*10b0*/  ISETP.GE.AND P1, PT, R4, 0x1, PT ;  /* 0x000000010400780c */ /* 0x000fda0003f26270 */
[----:B------:R-:W-:Y:S05]  /*10c0*/  @!P1 BRA `(.L_x_13) ;  /* 0x0000000400d89947 */ /* 0x000fea0003800000 */
[----:B------:R-:W1:Y:S01]  /*10d0*/  S2UR UR5, SR_CgaCtaId ;  /* 0x00000000000579c3 */ /* 0x000e620000008800 */
[----:B------:R-:W-:Y:S01]  /*10e0*/  UMOV UR6, 0x400 ;  /* 0x0000040000067882 */ /* 0x000fe20000000000 */
[----:B------:R-:W-:Y:S01]  /*10f0*/  LOP3.LUT R7, R0, 0x1, RZ, 0xfc, !PT ;  /* 0x0000000100077812 */ /* 0x000fe200078efcff */
[----:B------:R-:W-:Y:S01]  /*1100*/  IMAD.MOV.U32 R5, RZ, RZ, RZ ;  /* 0x000000ffff057224 */ /* 0x000fe200078e00ff */
[----:B------:R-:W-:Y:S01]  /*1110*/  UISETP.NE.U32.AND UP0, UPT, UR4, URZ, UPT ;  /* 0x0000003f0400728c */ /* 0x000fe2000bf05070 */
[----:B------:R-:W-:Y:S01]  /*1120*/  IMAD.MOV.U32 R2, RZ, RZ, R4 ;  /* 0x000000ffff027224 */ /* 0x000fe200078e0004 */
[----:B-1----:R-:W-:-:S04]  /*1130*/  ULEA UR6, UR5, UR6, 0x18 ;  /* 0x0000000605067291 */ /* 0x002fc8000f8ec03f */
[----:B------:R-:W-:Y:S02]  /*1140*/  UIADD3 UR7, UR6, 0x28000, URZ ;  /* 0x0002800006077890 */ /* 0x000fe4000fffe03f */
[----:B------:R-:W-:Y:S02]  /*1150*/  USHF.R.U32.HI UR5, URZ, 0x4, UR6 ;  /* 0x000000043f057899 */ /* 0x000fe40008011606 */
[----:B------:R-:W-:Y:S02]  /*1160*/  USHF.R.U32.HI UR7, URZ, 0x4, UR7 ;  /* 0x000000043f077899 */ /* 0x000fe40008011607 */
[----:B------:R-:W-:Y:S02]  /*1170*/  ULOP3.LUT UR5, UR5, 0x3fff, URZ, 0xc0, !UPT ;  /* 0x00003fff05057892 */ /* 0x000fe4000f8ec03f */
[----:B------:R-:W-:Y:S02]  /*1180*/  ULOP3.LUT UR8, UR7, 0x3fff, URZ, 0xc0, !UPT ;  /* 0x00003fff07087892 */ /* 0x000fe4000f8ec03f */
[----:B------:R-:W-:-:S02]  /*1190*/  ULOP3.LUT UR7, UR5, 0x10000, URZ, 0xfc, !UPT ;  /* 0x0001000005077892 */ /* 0x000fc4000f8efc3f */
[----:B------:R-:W-:Y:S01]  /*11a0*/  ULOP3.LUT UR8, UR8, 0x10000, URZ, 0xfc, !UPT ;  /* 0x0001000008087892 */ /* 0x000fe2000f8efc3f */
[----:B------:R-:W-:-:S11]  /*11b0*/  UMOV UR5, URZ ;  /* 0x0000003f00057c82 */ /* 0x000fd60008000000 */
.L_x_18:
[----:B------:R-:W-:-:S13]  /*11c0*/  ISETP.NE.AND P2, PT, R7, 0x3, PT ;  /* 0x000000030700780c */ /* 0x000fda0003f45270 */
[----:B-1----:R-:W-:Y:S05]  /*11d0*/  @!P2 BRA `(.L_x_14) ;  /* 0x000000000004a947 */ /* 0x002fea0003800000 */
[----:B------:R-:W-:Y:S01]  /*11e0*/  BPT.TRAP 0x1 ;  /* 0x000000040000795c */ /* 0x000fe20000300000 */
.L_x_14:
[----:B------:R-:W-:Y:S01]  /*11f0*/  SHF.L.U32 R3, R5, 0x1f, RZ ;  /* 0x0000001f05037819 */ /* 0x000fe200000006ff */
[----:B------:R-:W-:-:S12]  /*1200*/  ULEA UR9, UR4, UR6, 0x3 ;  /* 0x0000000604097291 */ /* 0x000fd8000f8e183f */
.L_x_15:
[----:B-1----:R-:W-:-:S04]  /*1210*/  IMAD.U32 R6, RZ, RZ, UR9 ;  /* 0x00000009ff067e24 */ /* 0x002fc8000f8e00ff */
[----:B------:R1:W2:Y:S03]  /*1220*/  SYNCS.PHASECHK.TRANS64.TRYWAIT P1, [R6+URZ+0x32000], R3 ;  /* 0x03200003060075a7 */ /* 0x0002a6000802017f */
[----:B--2---:R-:W-:Y:S05]  /*1230*/  @!P1 NANOSLEEP.SYNCS 0x989680 ;  /* 0x009896800000995d */ /* 0x004fea0003900000 */
[----:B------:R-:W2:Y:S02]  /*1240*/  @!P1 SYNCS.PHASECHK.TRANS64 P1, [R6+URZ+0x32000], R3 ;  /* 0x03200003060095a7 */ /* 0x000ea4000802007f */
[----:B--2---:R-:W-:Y:S05]  /*1250*/  @!P1 BRA `(.L_x_15) ;  /* 0xfffffffc00ec9947 */ /* 0x004fea000383ffff */
[----:B------:R-:W-:Y:S01]  /*1260*/  ULEA UR10, UR4, UR7, 0xb ;  /* 0x00000007040a7291 */ /* 0x000fe2000f8e583f */
[----:B------:R-:W-:Y:S01]  /*1270*/  WARPGROUP.ARRIVE ;  /* 0x00000000000079c5 */ /* 0x000fe20000000000 */
[----:B------:R-:W-:Y:S02]  /*1280*/  ULEA UR12, UR4, UR8, 0x9 ;  /* 0x00000008040c7291 */ /* 0x000fe4000f8e483f */
[----:B------:R-:W-:Y:S02]  /*1290*/  UIADD3 UR9, UR10, 0x200, URZ ;  /* 0x000002000a097890 */ /* 0x000fe4000fffe03f */
[----:B------:R-:W-:Y:S02]  /*12a0*/  UIADD3 UR11, UR10, 0x400, URZ ;  /* 0x000004000a0b7890 */ /* 0x000fe4000fffe03f */
[----:B------:R-:W-:Y:S01]  /*12b0*/  UMOV UR16, UR10 ;  /* 0x0000000a00107c82 */ /* 0x000fe20008000000 */
[----:B------:R-:W-:Y:S01]  /*12c0*/  UMOV UR17, 0x40000040 ;  /* 0x4000004000117882 */ /* 0x000fe20000000000 */
[----:B------:R-:W-:Y:S01]  /*12d0*/  UMOV UR18, UR12 ;  /* 0x0000000c00127c82 */ /* 0x000fe20008000000 */
[----:B------:R-:W-:Y:S01]  /*12e0*/  UMOV UR19, 0x40000040 ;  /* 0x4000004000137882 */ /* 0x000fe20000000000 */
[----:B------:R-:W-:Y:S01]  /*12f0*/  UIADD3 UR13, UR10, 0x600, URZ ;  /* 0x000006000a0d7890 */ /* 0x000fe2000fffe03f */
[----:B------:R-:W-:Y:S01]  /*1300*/  HGMMA.64x64x16.F32 R120, gdesc[UR16], R120, UP0 ;  /* 0x00e00000107879f0 */ /* 0x000fe2000bf00878 */
        /* <DEDUP_REMOVED lines=43> */
[----:B------:R-:W-:-:S02]  /*15c0*/  UMOV UR17, 0x40000040 ;  /* 0x4000004000117882 */ /* 0x000fc40000000000 */
[----:B------:R-:W-:Y:S01]  /*15d0*/  HGMMA.64x64x16.F32 R24, gdesc[UR16], R24 ;  /* 0x00e00000101879f0 */ /* 0x000fe20008700818 */
[----:B------:R-:W-:Y:S02]  /*15e0*/  UIADD3 UR16, UR10, 0x6, URZ ;  /* 0x000000060a107890 */ /* 0x000fe4000fffe03f */
[----:B------:R-:W-:Y:S01]  /*15f0*/  UIADD3 UR18, UR12, 0x6, URZ ;  /* 0x000000060c127890 */ /* 0x000fe2000fffe03f */
[----:B------:R-:W-:Y:S01]  /*1600*/  UMOV UR17, 0x40000040 ;  /* 0x4000004000117882 */ /* 0x000fe20000000000 */
[----:B------:R-:W-:Y:S01]  /*1610*/  UMOV UR19, 0x40000040 ;  /* 0x4000004000137882 */ /* 0x000fe20000000000 */
[----:B------:R-:W-:-:S06]  /*1620*/  UIADD3 UR10, UR10, 0x606, URZ ;  /* 0x000006060a0a7890 */ /* 0x000fcc000fffe03f */
        /* <DEDUP_REMOVED lines=8> */
[----:B------:R-:W-:-:S02]  /*16b0*/  UMOV UR17, 0x40000040 ;  /* 0x4000004000117882 */ /* 0x000fc40000000000 */
[----:B------:R-:W-:Y:S03]  /*16c0*/  HGMMA.64x64x16.F32 R24, gdesc[UR16], R24, gsb0 ;  /* 0x00e00000101879f0 */ /* 0x000fe60008000818 */
[----:B------:R-:W-:Y:S02]  /*16d0*/  WARPGROUP.DEPBAR.LE gsb0, 0x1 ;  /* 0x00008000000079c5 */ /* 0x000fe40000010100 */
[----:B------:R-:W-:Y:S05]  /*16e0*/  @!P2 BRA `(.L_x_16) ;  /* 0x000000000004a947 */ /* 0x000fea0003800000 */
[----:B------:R-:W-:Y:S01]  /*16f0*/  BPT.TRAP 0x1 ;  /* 0x000000040000795c */ /* 0x000fe20000300000 */
.L_x_16:
[----:B------:R-:W-:Y:S01]  /*1700*/  ULEA UR9, UR5, UR6, 0x3 ;  /* 0x0000000605097291 */ /* 0x000fe2000f8e183f */
[----:B------:R-:W-:-:S03]  /*1710*/  ISETP.GT.U32.AND P1, PT, R0, 0x1, PT ;  /* 0x000000010000780c */ /* 0x000fc60003f24070 */
[----:B------:R-:W-:-:S04]  /*1720*/  UIADD3 UR9, UR9, 0x32028, URZ ;  /* 0x0003202809097890 */ /* 0x000fc8000fffe03f */
[----:B------:R-:W-:-:S09]  /*1730*/  UPRMT UR9, URZ, 0x654, UR9 ;  /* 0x000006543f097896 */ /* 0x000fd20008000009 */
[----:B------:R-:W-:Y:S01]  /*1740*/  SYNCS.ARRIVE.TRANS64.RED.A1T0 RZ, [UR9], RZ ;  /* 0x000000ffffff79a7 */ /* 0x000fe20008100409 */
[----:B------:R-:W-:Y:S05]  /*1750*/  @P1 BRA `(.L_x_17) ;  /* 0x0000000000041947 */ /* 0x000fea0003800000 */
[----:B------:R-:W-:Y:S01]  /*1760*/  BPT.TRAP 0x1 ;  /* 0x000000040000795c */ /* 0x000fe20000300000 */
.L_x_17:
[----:B------:R-:W-:Y:S01]  /*1770*/  UIADD3 UR4, UR4, 0x1, URZ ;  /* 0x0000000104047890 */ /* 0x000fe2000fffe03f */
[C---:B------:R-:W-:Y:S01]  /*1780*/  ISETP.GT.AND P1, PT, R2.reuse, 0x1, PT ;  /* 0x000000010200780c */ /* 0x040fe20003f24270 */
[----:B------:R-:W-:Y:S01]  /*1790*/  UIADD3 UR5, UR5, 0x1, URZ ;  /* 0x0000000105057890 */ /* 0x000fe2000fffe03f */
[----:B------:R-:W-:Y:S01]  /*17a0*/  VIADD R2, R2, 0xffffffff ;  /* 0xffffffff02027836 */ /* 0x000fe20000000000 */
[----:B------:R-:W-:Y:S02]  /*17b0*/  UISETP.NE.AND UP0, UPT, UR4, 0x5, UPT ;  /* 0x000000050400788c */ /* 0x000fe4000bf05270 */
[----:B------:R-:W-:Y:S02]  /*17c0*/  UISETP.NE.AND UP1, UPT, UR5, 0x5, UPT ;  /* 0x000000050500788c */ /* 0x000fe4000bf25270 */
[----:B------:R-:W-:Y:S02]  /*17d0*/  USEL UR9, URZ, 0x1, UP0 ;  /* 0x000000013f097887 */ /* 0x000fe40008000000 */
[----:B------:R-:W-:-:S02]  /*17e0*/  USEL UR4, UR4, URZ, UP0 ;  /* 0x0000003f04047287 */ /* 0x000fc40008000000 */
[----:B------:R-:W-:Y:S02]  /*17f0*/  USEL UR5, UR5, URZ, UP1 ;  /* 0x0000003f05057287 */ /* 0x000fe40008800000 */
[----:B------:R-:W-:Y:S01]  /*1800*/  UPLOP3.LUT UP0, UPT, UPT, UPT, UPT, 0x80, 0x0 ;  /* 0x000000000000789c */ /* 0x000fe20003f0f070 */
[----:B------:R-:W-:Y:S01]  /*1810*/  LOP3.LUT R5, R5, UR9, RZ, 0x3c, !PT ;  /* 0x0000000905057c12 */ /* 0x000fe2000f8e3cff */
[----:B------:R-:W-:Y:S09]  /*1820*/  @P1 BRA `(.L_x_18) ;  /* 0xfffffff800641947 */ /* 0x000ff2000383ffff */
.L_x_13:
[----:B------:R-:W-:Y:S02]  /*1830*/  WARPGROUP.DEPBAR.LE gsb0, 0x0 ;  /* 0x00008000000079c5 */ /* 0x000fe40000010000 */
[----:B------:R-:W-:Y:S05]  /*1840*/  @!P0 BRA `(.L_x_19) ;  /* 0x0000000000448947 */ /* 0x000fea0003800000 */
[----:B------:R-:W-:-:S04]  /*1850*/  LOP3.LUT R2, R0, 0x1, RZ, 0xfc, !PT ;  /* 0x0000000100027812 */ /* 0x000fc800078efcff */
[----:B------:R-:W-:-:S13]  /*1860*/  ISETP.NE.AND P0, PT, R2, 0x3, PT ;  /* 0x000000030200780c */ /* 0x000fda0003f05270 */
[----:B------:R-:W-:Y:S05]  /*1870*/  @!P0 BRA `(.L_x_20) ;  /* 0x0000000000048947 */ /* 0x000fea0003800000 */
[----:B------:R-:W-:Y:S01]  /*1880*/  BPT.TRAP 0x1 ;  /* 0x000000040000795c */ /* 0x000fe20000300000 */
.L_x_20:
[----:B------:R-:W2:Y:S01]  /*1890*/  S2R R5, SR_CgaCtaId ;  /* 0x0000000000057919 */ /* 0x000ea20000008800 */
[----:B-1----:R-:W-:Y:S01]  /*18a0*/  IMAD.WIDE.U32 R2, R4, -0x33333333, RZ ;  /* 0xcccccccd04027825 */ /* 0x002fe200078e00ff */
[----:B------:R-:W-:Y:S02]  /*18b0*/  MOV R2, 0x400 ;  /* 0x0000040000027802 */ /* 0x000fe40000000f00 */
[----:B------:R-:W-:Y:S02]  /*18c0*/  ISETP.GT.U32.AND P0, PT, R0, 0x1, PT ;  /* 0x000000010000780c */ /* 0x000fe40003f04070 */
[----:B------:R-:W-:-:S05]  /*18d0*/  SHF.R.U32.HI R3, RZ, 0x2, R3 ;  /* 0x00000002ff037819 */ /* 0x000fca0000011603 */
[----:B------:R-:W-:Y:S01]  /*18e0*/  IMAD R4, R3, -0x5, R4 ;  /* 0xfffffffb03047824 */ /* 0x000fe200078e0204 */
[----:B--2---:R-:W-:-:S05]  /*18f0*/  LEA R5, R5, R2, 0x18 ;  /* 0x0000000205057211 */ /* 0x004fca00078ec0ff */
[----:B------:R-:W-:-:S04]  /*1900*/  IMAD R4, R4, 0x8, R5 ;  /* 0x0000000804047824 */ /* 0x000fc800078e0205 */
[----:B------:R-:W-:-:S05]  /*1910*/  VIADD R4, R4, 0x32028 ;  /* 0x0003202804047836 */ /* 0x000fca0000000000 */
[----:B------:R-:W-:-:S04]  /*1920*/  PRMT R4, RZ, 0x654, R4 ;  /* 0x00000654ff047816 */ /* 0x000fc80000000004 */
[----:B------:R2:W-:Y:S01]  /*1930*/  SYNCS.ARRIVE.TRANS64.RED.A1T0 RZ, [R4+URZ], RZ ;  /* 0x000000ff04ff79a7 */ /* 0x0005e2000810043f */
[----:B------:R-:W-:Y:S05]  /*1940*/  @P0 BRA `(.L_x_19) ;  /* 0x0000000000040947 */ /* 0x000fea0003800000 */
[----:B------:R-:W-:Y:S01]  /*1950*/  BPT.TRAP 0x1 ;  /* 0x000000040000795c */ /* 0x000fe20000300000 */
.L_x_19:
[----:B-1----:R-:W1:Y:S01]  /*1960*/  S2R R3, SR_TID.X ;  /* 0x0000000000037919 */ /* 0x002e620000002100 */
[----:B------:R-:W-:Y:S01]  /*1970*/  ULDC.64 UR4, c[0x0][0x280] ;  /* 0x0000a00000047ab9 */ /* 0x000fe20000000a00 */
[----:B--2---:R-:W2:Y:S01]  /*1980*/  S2R R4, SR_CTAID.Y ;  /* 0x0000000000047919 */ /* 0x004ea20000002600 */
[----:B------:R-:W0:Y:S01]  /*1990*/  S2R R9, SR_CTAID.X ;  /* 0x0000000000097919 */ /* 0x000e220000002500 */
[----:B-1----:R-:W-:-:S04]  /*19a0*/  SHF.R.S32.HI R0, RZ, 0x1f, R3 ;  /* 0x0000001fff007819 */ /* 0x002fc80000011403 */
[----:B------:R-:W-:Y:S01]  /*19b0*/  LEA.HI R0, R0, R3, RZ, 0x7 ;  /* 0x0000000300007211 */ /* 0x000fe200078f38ff */
[----:B--2---:R-:W-:-:S03]  /*19c0*/  IMAD.SHL.U32 R4, R4, 0x40, RZ ;  /* 0x0000004004047824 */ /* 0x004fc600078e00ff */
[----:B------:R-:W-:Y:S01]  /*19d0*/  LOP3.LUT R0, R0, 0xffffff80, RZ, 0xc0, !PT ;  /* 0xffffff8000007812 */ /* 0x000fe200078ec0ff */
[----:B0-----:R-:W-:Y:S01]  /*19e0*/  IMAD.SHL.U32 R10, R9, 0x100, RZ ;  /* 0x00000100090a7824 */ /* 0x001fe200078e00ff */
[----:B------:R-:W-:-:S03]  /*19f0*/  ISETP.GE.AND P0, PT, R4, UR5, PT ;  /* 0x0000000504007c0c */ /* 0x000fc6000bf06270 */
[----:B------:R-:W-:Y:S01]  /*1a00*/  IMAD.IADD R0, R3, 0x1, -R0 ;  /* 0x0000000103007824 */ /* 0x000fe200078e0a00 */
[----:B------:R-:W-:-:S04]  /*1a10*/  ISETP.GE.OR P0, PT, R10, UR4, P0 ;  /* 0x000000040a007c0c */ /* 0x000fc80008706670 */
[----:B------:R-:W-:-:S04]  /*1a20*/  SHF.R.S32.HI R3, RZ, 0x1f, R0 ;  /* 0x0000001fff037819 */ /* 0x000fc80000011400 */
[----:B------:R-:W-:-:S04]  /*1a30*/  LEA.HI R2, R3, R0, RZ, 0x2 ;  /* 0x0000000003027211 */ /* 0x000fc800078f10ff */
[--C-:B------:R-:W-:Y:S02]  /*1a40*/  SHF.R.S32.HI R6, RZ, 0x2, R2.reuse ;  /* 0x00000002ff067819 */ /* 0x100fe40000011402 */
[----:B------:R-:W-:-:S04]  /*1a50*/  SHF.R.S32.HI R5, RZ, 0x1f, R2 ;  /* 0x0000001fff057819 */ /* 0x000fc80000011402 */
[----:B------:R-:W-:-:S04]  /*1a60*/  LEA.HI R5, R5, R6, RZ, 0x3 ;  /* 0x0000000605057211 */ /* 0x000fc800078f18ff */
[----:B------:R-:W-:Y:S01]  /*1a70*/  LOP3.LUT R7, R5, 0xfffffff8, RZ, 0xc0, !PT ;  /* 0xfffffff805077812 */ /* 0x000fe200078ec0ff */
[----:B------:R-:W-:Y:S06]  /*1a80*/  @P0 EXIT ;  /* 0x000000000000094d */ /* 0x000fec0003800000 */
[----:B------:R-:W0:Y:S01]  /*1a90*/  LDC.64 R12, c[0x0][0x5d0] ;  /* 0x00017400ff0c7b82 */ /* 0x000e220000000a00 */
[----:B------:R-:W-:Y:S01]  /*1aa0*/  LOP3.LUT R5, R2, 0x7ffffffc, RZ, 0xc0, !PT ;  /* 0x7ffffffc02057812 */ /* 0x000fe200078ec0ff */
[----:B------:R-:W-:Y:S01]  /*1ab0*/  IMAD.IADD R2, R6, 0x1, -R7 ;  /* 0x0000000106027824 */ /* 0x000fe200078e0a07 */
[----:B------:R-:W-:Y:S02]  /*1ac0*/  LEA.HI R6, R3, R0, RZ, 0x5 ;  /* 0x0000000003067211 */ /* 0x000fe400078f28ff */
[----:B---3-5:R-:W-:Y:S01]  /*1ad0*/  FSETP.NEU.AND P1, PT, R14, RZ, PT ;  /* 0x000000ff0e00720b */ /* 0x028fe20003f2d000 */
[----:B------:R-:W-:Y:S01]  /*1ae0*/  IMAD.IADD R5, R0, 0x1, -R5 ;  /* 0x0000000100057824 */ /* 0x000fe200078e0a05 */
[----:B------:R-:W-:Y:S02]  /*1af0*/  SHF.R.S32.HI R3, RZ, 0x1f, R2 ;  /* 0x0000001fff037819 */ /* 0x000fe40000011402 */
[----:B----4-:R-:W-:Y:S01]  /*1b00*/  SHF.R.S32.HI R15, RZ, 0x5, R6 ;  /* 0x00000005ff0f7819 */ /* 0x010fe20000011406 */
[----:B------:R-:W-:-:S02]  /*1b10*/  IMAD.SHL.U32 R5, R5, 0x2, RZ ;  /* 0x0000000205057824 */ /* 0x000fc400078e00ff */
[----:B------:R-:W-:-:S03]  /*1b20*/  IMAD.WIDE R8, R9, 0x100, R2 ;  /* 0x0000010009087825 */ /* 0x000fc600078e0202 */
[----:B------:R-:W-:Y:S01]  /*1b30*/  SHF.R.S32.HI R7, RZ, 0x1f, R5 ;  /* 0x0000001fff077819 */ /* 0x000fe20000011405 */
[C---:B------:R-:W-:Y:S01]  /*1b40*/  IMAD R3, R15.reuse, -0x10, -R10 ;  /* 0xfffffff00f037824 */ /* 0x040fe200078e0a0a */
[C---:B------:R-:W-:Y:S01]  /*1b50*/  IADD3 R6, P0, R4.reuse, R5, RZ ;  /* 0x0000000504067210 */ /* 0x040fe20007f1e0ff */
[----:B------:R-:W-:Y:S01]  /*1b60*/  IMAD.WIDE R8, R15, 0x10, R8 ;  /* 0x000000100f087825 */ /* 0x000fe200078e0208 */
[----:B------:R-:W-:Y:S02]  /*1b70*/  IADD3 R10, -R5, UR5, -R4 ;  /* 0x00000005050a7c10 */ /* 0x000fe4000fffe904 */
[----:B------:R-:W-:Y:S02]  /*1b80*/  LEA.HI.X.SX32 R7, R4, R7, 0x1, P0 ;  /* 0x0000000704077211 */ /* 0x000fe400000f0eff */
[----:B------:R-:W-:Y:S01]  /*1b90*/  IADD3 R0, R3, UR4, -R2 ;  /* 0x0000000403007c10 */ /* 0x000fe2000fffe802 */
[-C--:B0-----:R-:W-:Y:S01]  /*1ba0*/  IMAD R2, R9, R12.reuse, RZ ;  /* 0x0000000c09027224 */ /* 0x081fe200078e02ff */
[----:B------:R-:W-:Y:S01]  /*1bb0*/  ISETP.GT.AND P3, PT, R10, RZ, PT ;  /* 0x000000ff0a00720c */ /* 0x000fe20003f64270 */
[----:B------:R-:W-:Y:S01]  /*1bc0*/  IMAD.WIDE.U32 R18, R8, R12, R6 ;  /* 0x0000000c08127225 */ /* 0x000fe200078e0006 */
[----:B------:R-:W-:-:S02]  /*1bd0*/  SHF.L.U64.HI R15, R12, 0x3, R13 ;  /* 0x000000030c0f7819 */ /* 0x000fc4000001020d */
[----:B------:R-:W-:Y:S01]  /*1be0*/  P2R R3, PR, RZ, 0x8 ;  /* 0x00000008ff037803 */ /* 0x000fe20000000000 */
[----:B------:R-:W-:Y:S01]  /*1bf0*/  IMAD R21, R8, R13, R2 ;  /* 0x0000000d08157224 */ /* 0x000fe200078e0202 */
[----:B------:R-:W-:Y:S01]  /*1c00*/  ISETP.GT.AND P0, PT, R0, RZ, P3 ;  /* 0x000000ff0000720c */ /* 0x000fe20001f04270 */
[----:B------:R-:W-:Y:S02]  /*1c10*/  IMAD.SHL.U32 R16, R12, 0x8, RZ ;  /* 0x000000080c107824 */ /* 0x000fe400078e00ff */
[----:B------:R-:W-:Y:S01]  /*1c20*/  IMAD.IADD R21, R19, 0x1, R21 ;  /* 0x0000000113157824 */ /* 0x000fe200078e0215 */
[----:B------:R-:W-:Y:S09]  /*1c30*/  @!P1 BRA `(.L_x_21) ;  /* 0x0000006c00cc9947 */ /* 0x000ff20003800000 */
[----:B------:R-:W-:Y:S01]  /*1c40*/  ULDC.64 UR4, c[0x0][0x5b0] ;  /* 0x00016c0000047ab9 */ /* 0x000fe20000000a00 */
[----:B------:R-:W-:Y:S01]  /*1c50*/  ULDC.64 UR8, c[0x0][0x5a8] ;  /* 0x00016a0000087ab9 */ /* 0x000fe20000000a00 */
[----:B------:R-:W-:Y:S01]  /*1c60*/  IMAD R17, R9, UR4, RZ ;  /* 0x0000000409117c24 */ /* 0x000fe2000f8e02ff */
[----:B------:R-:W-:Y:S01]  /*1c70*/  ULDC.64 UR6, c[0x0][0x5c8] ;  /* 0x0001720000067ab9 */ /* 0x000fe20000000a00 */
[----:B------:R-:W-:-:S04]  /*1c80*/  IMAD.WIDE.U32 R2, R8, UR4, R6 ;  /* 0x0000000408027c25 */ /* 0x000fc8000f8e0006 */
[----:B------:R-:W-:Y:S01]  /*1c90*/  IMAD R17, R8, UR5, R17 ;  /* 0x0000000508117c24 */ /* 0x000fe2000f8e0211 */
[----:B------:R-:W-:-:S03]  /*1ca0*/  LEA R4, P1, R2, UR8, 0x1 ;  /* 0x0000000802047c11 */ /* 0x000fc6000f8208ff */
[----:B------:R-:W-:-:S05]  /*1cb0*/  IMAD.IADD R3, R3, 0x1, R17 ;  /* 0x0000000103037824 */ /* 0x000fca00078e0211 */
[----:B------:R-:W-:-:S05]  /*1cc0*/  LEA.HI.X R5, R2, UR9, R3, 0x1, P1 ;  /* 0x0000000902057c11 */ /* 0x000fca00088f0c03 */
[----:B------:R-:W2:Y:S01]  /*1cd0*/  @P0 LDG.E.LTC128B.U16 R19, desc[UR14][R4.64] ;  /* 0x0000000e04130981 */ /* 0x000ea2000c1e1520 */
[----:B------:R-:W-:Y:S01]  /*1ce0*/  ISETP.GT.AND P6, PT, R10, 0x1, PT ;  /* 0x000000010a00780c */ /* 0x000fe20003fc4270 */
[----:B------:R-:W-:Y:S01]  /*1cf0*/  BSSY B0, `(.L_x_22) ;  /* 0x000000e000007945 */ /* 0x000fe20003800000 */
[----:B------:R-:W-:Y:S02]  /*1d00*/  LEA R2, P2, R18, UR6, 0x1 ;  /* 0x0000000612027c11 */ /* 0x000fe4000f8408ff */
[----:B------:R-:W-:Y:S01]  /*1d10*/  ISETP.GT.AND P1, PT, R0, RZ, P6 ;  /* 0x000000ff0000720c */ /* 0x000fe20003724270 */
[----:B--2---:R-:W-:-:S05]  /*1d20*/  HADD2.F32 R3, -RZ, R19.H0_H0 ;  /* 0x20000013ff037230 */ /* 0x004fca0000004100 */
[----:B------:R-:W-:-:S04]  /*1d30*/  FMUL R3, R3, R14 ;  /* 0x0000000e03037220 */ /* 0x000fc80000400000 */
[----:B------:R-:W-:-:S05]  /*1d40*/  FFMA R3, R120, R11, R3 ;  /* 0x0000000b78037223 */ /* 0x000fca0000000003 */
[----:B------:R-:W-:Y:S02]  /*1d50*/  F2FP.F16.F32.PACK_AB R20, RZ, R3 ;  /* 0x00000003ff14723e */ /* 0x000fe400000000ff */
[----:B------:R-:W-:Y:S02]  /*1d60*/  P2R R3, PR, RZ, 0x40 ;  /* 0x00000040ff037803 */ /* 0x000fe40000000000 */
[----:B------:R-:W-:Y:S02]  /*1d70*/  LEA.HI.X R3, R18, UR7, R21, 0x1, P2 ;  /* 0x0000000712037c11 */ /* 0x000fe400090f0c15 */
[----:B------:R-:W-:Y:S02]  /*1d80*/  PRMT R18, R20, 0x7610, R18 ;  /* 0x0000761014127816 */ /* 0x000fe40000000012 */
[----:B------:R-:W-:-:S03]  /*1d90*/  PRMT R20, R19, 0x7610, R20 ;  /* 0x0000761013147816 */ /* 0x000fc60000000014 */
[----:B------:R0:W-:Y:S01]  /*1da0*/  @P0 STG.E.U16 desc[UR14][R2.64], R18 ;  /* 0x0000001202000986 */ /* 0x0001e2000c10150e */
[----:B------:R-:W-:Y:S05]  /*1db0*/  @!P1 BRA `(.L_x_23) ;  /* 0x0000000000049947 */ /* 0x000fea0003800000 */
[----:B------:R1:W5:Y:S02]  /*1dc0*/  LDG.E.LTC128B.U16 R20, desc[UR14][R4.64+0x2] ;  /* 0x0000020e04147981 */ /* 0x000364000c1e1520 */
.L_x_23:
[----:B------:R-:W-:Y:S05]  /*1dd0*/  BSYNC B0 ;  /* 0x0000000000007941 */ /* 0x000fea0003800000 */
.L_x_22:
[----:B------:R-:W-:Y:S01]  /*1de0*/  USHF.L.U32 UR6, UR4, 0x3, URZ ;  /* 0x0000000304067899 */ /* 0x000fe2000800063f */
[----:B-----5:R-:W-:Y:S01]  /*1df0*/  HADD2.F32 R9, -RZ, R20.H0_H0 ;  /* 0x20000014ff097230 */ /* 0x020fe20000004100 */
[----:B------:R-:W-:Y:S01]  /*1e00*/  USHF.L.U64.HI UR7, UR4, 0x3, UR5 ;  /* 0x0000000304077899 */ /* 0x000fe20008010205 */
[----:B------:R-:W-:-:S03]  /*1e10*/  ISETP.GT.AND P0, PT, R0, 0x8, P3 ;  /* 0x000000080000780c */ /* 0x000fc60001f04270 */
[----:B0-----:R-:W-:Y:S02]  /*1e20*/  IMAD.U32 R18, RZ, RZ, UR6 ;  /* 0x00000006ff127e24 */ /* 0x001fe4000f8e00ff */
[----:B------:R-:W-:Y:S01]  /*1e30*/  FMUL R22, R9, R14 ;  /* 0x0000000e09167220 */ /* 0x000fe20000400000 */
[----:B------:R-:W-:-:S03]  /*1e40*/  IMAD.U32 R19, RZ, RZ, UR7 ;  /* 0x00000007ff137e24 */ /* 0x000fc6000f8e00ff */
[----:B------:R-:W-:Y:S01]  /*1e50*/  FFMA R22, R121, R11, R22 ;  /* 0x0000000b79167223 */ /* 0x000fe20000000016 */
[----:B------:R-:W-:-:S04]  /*1e60*/  IMAD.WIDE.U32 R8, R8, UR4, R18 ;  /* 0x0000000408087c25 */ /* 0x000fc8000f8e0012 */
[----:B------:R-:W-:Y:S02]  /*1e70*/  F2FP.F16.F32.PACK_AB R22, RZ, R22 ;  /* 0x00000016ff16723e */ /* 0x000fe400000000ff */
[----:B------:R-:W-:-:S03]  /*1e80*/  IADD3 R6, P2, R6, R8, RZ ;  /* 0x0000000806067210 */ /* 0x000fc60007f5e0ff */
[----:B------:R0:W-:Y:S01]  /*1e90*/  @P1 STG.E.U16 desc[UR14][R2.64+0x2], R22 ;  /* 0x0000021602001986 */ /* 0x0001e2000c10150e */
[----:B------:R-:W-:Y:S02]  /*1ea0*/  IADD3.X R7, R7, R17, R9, P2, !PT ;  /* 0x0000001107077210 */ /* 0x000fe400017fe409 */
[----:B------:R-:W-:-:S04]  /*1eb0*/  LEA R8, P2, R6, UR8, 0x1 ;  /* 0x0000000806087c11 */ /* 0x000fc8000f8408ff */
[----:B------:R-:W-:-:S05]  /*1ec0*/  LEA.HI.X R9, R6, UR9, R7, 0x1, P2 ;  /* 0x0000000906097c11 */ /* 0x000fca00090f0c07 */
[----:B------:R-:W2:Y:S01]  /*1ed0*/  @P0 LDG.E.LTC128B.U16 R20, desc[UR14][R8.64] ;  /* 0x0000000e08140981 */ /* 0x000ea2000c1e1520 */
[C---:B------:R-:W-:Y:S01]  /*1ee0*/  SHF.L.U64.HI R15, R16.reuse, 0x1, R15 ;  /* 0x00000001100f7819 */ /* 0x040fe2000001020f */
[----:B------:R-:W-:Y:S01]  /*1ef0*/  BSSY B0, `(.L_x_24) ;  /* 0x000000b000007945 */ /* 0x000fe20003800000 */
[----:B------:R-:W-:Y:S02]  /*1f00*/  LEA R6, P2, R16, R2, 0x1 ;  /* 0x0000000210067211 */ /* 0x000fe400078408ff */
[----:B------:R-:W-:Y:S01]  /*1f10*/  ISETP.GT.AND P1, PT, R0, 0x8, P6 ;  /* 0x000000080000780c */ /* 0x000fe20003724270 */
[----:B--2---:R-:W-:-:S05]  /*1f20*/  HADD2.F32 R7, -RZ, R20.H0_H0 ;  /* 0x20000014ff077230 */ /* 0x004fca0000004100 */
[----:B------:R-:W-:-:S04]  /*1f30*/  FMUL R7, R7, R14 ;  /* 0x0000000e07077220 */ /* 0x000fc80000400000 */
[----:B------:R-:W-:-:S05]  /*1f40*/  FFMA R7, R122, R11, R7 ;  /* 0x0000000b7a077223 */ /* 0x000fca0000000007 */
[----:B------:R-:W-:Y:S01]  /*1f50*/  F2FP.F16.F32.PACK_AB R16, RZ, R7 ;  /* 0x00000007ff10723e */ /* 0x000fe200000000ff */
[----:B------:R-:W-:-:S05]  /*1f60*/  IMAD.X R7, R15, 0x1, R3, P2 ;  /* 0x000000010f077824 */ /* 0x000fca00010e0603 */
[----:B------:R0:W-:Y:S01]  /*1f70*/  @P0 STG.E.U16 desc[UR14][R6.64], R16 ;  /* 0x0000001006000986 */ /* 0x0001e2000c10150e */
[----:B------:R-:W-:Y:S05]  /*1f80*/  @!P1 BRA `(.L_x_25) ;  /* 0x0000000000049947 */ /* 0x000fea0003800000 */
[----:B------:R2:W5:Y:S02]  /*1f90*/  LDG.E.LTC128B.U16 R20, desc[UR14][R8.64+0x2] ;  /* 0x0000020e08147981 */ /* 0x000564000c1e1520 */
.L_x_25:
[----:B------:R-:W-:Y:S05]  /*1fa0*/  BSYNC B0 ;  /* 0x0000000000007941 */ /* 0x000fea0003800000 */
.L_x_24:
[----:B-----5:R-:W-:Y:S01]  /*1fb0*/  HADD2.F32 R15, -RZ, R20.H0_H0 ;  /* 0x20000014ff0f7230 */ /* 0x020fe20000004100 */
[----:B------:R-:W-:Y:S01]  /*1fc0*/  ISETP.GT.AND P3, PT, R10, 0x8, PT ;  /* 0x000000080a00780c */ /* 0x000fe20003f64270 */
[----:B------:R-:W-:Y:S03]  /*1fd0*/  BSSY B0, `(.L_x_26) ;  /* 0x0000009000007945 */ /* 0x000fe60003800000 */
[----:B0-----:R-:W-:Y:S01]  /*1fe0*/  FMUL R16, R15, R14 ;  /* 0x0000000e0f107220 */ /* 0x001fe20000400000 */
[----:B------:R-:W-:Y:S02]  /*1ff0*/  ISETP.GT.AND P0, PT, R0, RZ, P3 ;  /* 0x000000ff0000720c */ /* 0x000fe40001f04270 */
[----:B------:R-:W-:Y:S01]  /*2000*/  P2R R15, PR, RZ, 0x8 ;  /* 0x00000008ff0f7803 */ /* 0x000fe20000000000 */
[----:B------:R-:W-:-:S05]  /*2010*/  FFMA R16, R123, R11, R16 ;  /* 0x0000000b7b107223 */ /* 0x000fca0000000010 */
[----:B------:R-:W-:-:S05]  /*2020*/  F2FP.F16.F32.PACK_AB R16, RZ, R16 ;  /* 0x00000010ff10723e */ /* 0x000fca00000000ff */
[----:B------:R0:W-:Y:S01]  /*2030*/  @P1 STG.E.U16 desc[UR14][R6.64+0x2], R16 ;  /* 0x0000021006001986 */ /* 0x0001e2000c10150e */
[----:B------:R-:W-:Y:S05]  /*2040*/  @!P0 BRA `(.L_x_27) ;  /* 0x0000000000048947 */ /* 0x000fea0003800000 */
[----:B------:R3:W5:Y:S02]  /*2050*/  LDG.E.LTC128B.U16 R20, desc[UR14][R4.64+0x10] ;  /* 0x0000100e04147981 */ /* 0x000764000c1e1520 */
.L_x_27:
[----:B------:R-:W-:Y:S05]  /*2060*/  BSYNC B0 ;  /* 0x0000000000007941 */ /* 0x000fea0003800000 */
.L_x_26:
[----:B-----5:R-:W-:Y:S01]  /*2070*/  HADD2.F32 R15, -RZ, R20.H0_H0 ;  /* 0x20000014ff0f7230 */ /* 0x020fe20000004100 */
[----:B------:R-:W-:Y:S01]  /*2080*/  ISETP.GT.AND P2, PT, R10, 0x9, PT ;  /* 0x000000090a00780c */ /* 0x000fe20003f44270 */
[----:B------:R-:W-:Y:S03]  /*2090*/  BSSY B0, `(.L_x_28) ;  /* 0x0000009000007945 */ /* 0x000fe60003800000 */
[----:B------:R-:W-:Y:S01]  /*20a0*/  FMUL R15, R15, R14 ;  /* 0x0000000e0f0f7220 */ /* 0x000fe20000400000 */
[----:B------:R-:W-:Y:S02]  /*20b0*/  ISETP.GT.AND P1, PT, R0, RZ, P2 ;  /* 0x000000ff0000720c */ /* 0x000fe40001724270 */
[----:B0-----:R-:W-:Y:S01]  /*20c0*/  P2R R16, PR, RZ, 0x4 ;  /* 0x00000004ff107803 */ /* 0x001fe20000000000 */
[----:B------:R-:W-:-:S05]  /*20d0*/  FFMA R15, R124, R11, R15 ;  /* 0x0000000b7c0f7223 */ /* 0x000fca000000000f */
[----:B------:R-:W-:-:S05]  /*20e0*/  F2FP.F16.F32.PACK_AB R15, RZ, R15 ;  /* 0x0000000fff0f723e */ /* 0x000fca00000000ff */
[----:B------:R0:W-:Y:S01]  /*20f0*/  @P0 STG.E.U16 desc[UR14][R2.64+0x10], R15 ;  /* 0x0000100f02000986 */ /* 0x0001e2000c10150e */
[----:B------:R-:W-:Y:S05]  /*2100*/  @!P1 BRA `(.L_x_29) ;  /* 0x0000000000049947 */ /* 0x000fea0003800000 */
[----:B------:R4:W5:Y:S02]  /*2110*/  LDG.E.LTC128B.U16 R20, desc[UR14][R4.64+0x12] ;  /* 0x0000120e04147981 */ /* 0x000964000c1e1520 */
.L_x_29:
[----:B------:R-:W-:Y:S05]  /*2120*/  BSYNC B0 ;  /* 0x0000000000007941 */ /* 0x000fea0003800000 */
.L_x_28:
[----:B0----5:R-:W-:Y:S01]  /*2130*/  HADD2.F32 R15, -RZ, R20.H0_H0 ;  /* 0x20000014ff0f7230 */ /* 0x021fe20000004100 */
[----:B------:R-:W-:Y:S01]  /*2140*/  ISETP.GT.AND P0, PT, R0, 0x8, P3 ;  /* 0x000000080000780c */ /* 0x000fe20001f04270 */
[----:B------:R-:W-:Y:S03]  /*2150*/  BSSY B0, `(.L_x_30) ;  /* 0x0000007000007945 */ /* 0x000fe60003800000 */
[----:B------:R-:W-:-:S04]  /*2160*/  FMUL R16, R15, R14 ;  /* 0x0000000e0f107220 */ /* 0x000fc80000400000 */
[----:B------:R-:W-:-:S05]  /*2170*/  FFMA R16, R125, R11, R16 ;  /* 0x0000000b7d107223 */ /* 0x000fca0000000010 */
[----:B------:R-:W-:-:S05]  /*2180*/  F2FP.F16.F32.PACK_AB R16, RZ, R16 ;  /* 0x00000010ff10723e */ /* 0x000fca00000000ff */
[----:B------:R0:W-:Y:S01]  /*2190*/  @P1 STG.E.U16 desc[UR14][R2.64+0x12], R16 ;  /* 0x0000121002001986 */ /* 0x0001e2000c10150e */
[----:B------:R-:W-:Y:S05]  /*21a0*/  @!P0 BRA `(.L_x_31) ;  /* 0x0000000000048947 */ /* 0x000fea0003800000 */
[----:B------:R0:W5:Y:S02]  /*21b0*/  LDG.E.LTC128B.U16 R20, desc[UR14][R8.64+0x10] ;  /* 0x0000100e08147981 */ /* 0x000164000c1e1520 */
.L_x_31:
[----:B------:R-:W-:Y:S05]  /*21c0*/  BSYNC B0 ;  /* 0x0000000000007941 */ /* 0x000fea0003800000 */
.L_x_30:
[----:B-----5:R-:W-:Y:S01]  /*21d0*/  HADD2.F32 R15, -RZ, R20.H0_H0 ;  /* 0x20000014ff0f7230 */ /* 0x020fe20000004100 */
        /* <DEDUP_REMOVED lines=8> */
.L_x_33:
[----:B------:R-:W-:Y:S05]  /*2260*/  BSYNC B0 ;  /* 0x0000000000007941 */ /* 0x000fea0003800000 */
.L_x_32:
[----:B0----5:R-:W-:Y:S01]  /*2270*/  HADD2.F32 R15, -RZ, R20.H0_H0 ;  /* 0x20000014ff0f7230 */ /* 0x021fe20000004100 */
[----:B------:R-:W-:Y:S01]  /*2280*/  ISETP.GT.AND P2, PT, R10, 0x10, PT ;  /* 0x000000100a00780c */ /* 0x000fe20003f44270 */
[----:B------:R-:W-:Y:S03]  /*2290*/  BSSY B0, `(.L_x_34) ;  /* 0x0000009000007945 */ /* 0x000fe60003800000 */
[----:B------:R-:W-:Y:S01]  /*22a0*/  FMUL R16, R15, R14 ;  /* 0x0000000e0f107220 */ /* 0x000fe20000400000 */
[----:B------:R-:W-:Y:S02]  /*22b0*/  ISETP.GT.AND P0, PT, R0, RZ, P2 ;  /* 0x000000ff0000720c */ /* 0x000fe40001704270 */
[----:B------:R-:W-:Y:S01]  /*22c0*/  P2R R15, PR, RZ, 0x4 ;  /* 0x00000004ff0f7803 */ /* 0x000fe20000000000 */
[----:B------:R-:W-:-:S05]  /*22d0*/  FFMA R16, R127, R11, R16 ;  /* 0x0000000b7f107223 */ /* 0x000fca0000000010 */
[----:B------:R-:W-:-:S05]  /*22e0*/  F2FP.F16.F32.PACK_AB R16, RZ, R16 ;  /* 0x00000010ff10723e */ /* 0x000fca00000000ff */
[----:B------:R0:W-:Y:S01]  /*22f0*/  @P1 STG.E.U16 desc[UR14][R6.64+0x12], R16 ;  /* 0x0000121006001986 */ /* 0x0001e2000c10150e */
[----:B------:R-:W-:Y:S05]  /*2300*/  @!P0 BRA `(.L_x_35) ;  /* 0x0000000000048947 */ /* 0x000fea0003800000 */
[----:B------:R0:W5:Y:S02]  /*2310*/  LDG.E.LTC128B.U16 R20, desc[UR14][R4.64+0x20] ;  /* 0x0000200e04147981 */ /* 0x000164000c1e1520 */
.L_x_35:
[----:B------:R-:W-:Y:S05]  /*2320*/  BSYNC B0 ;  /* 0x0000000000007941 */ /* 0x000fea0003800000 */
.L_x_34:
[----:B-----5:R-:W-:Y:S01]  /*2330*/  HADD2.F32 R15, -RZ, R20.H0_H0 ;  /* 0x20000014ff0f7230 */ /* 0x020fe20000004100 */
[----:B------:R-:W-:Y:S01]  /*2340*/  ISETP.GT.AND P1, PT, R10, 0x11, PT ;  /* 0x000000110a00780c */ /* 0x000fe20003f24270 */
[----:B------:R-:W-:Y:S03]  /*2350*/  BSSY B0, `(.L_x_36) ;  /* 0x0000009000007945 */ /* 0x000fe60003800000 */
[----:B------:R-:W-:-:S04]  /*2360*/  FMUL R15, R15, R14 ;  /* 0x0000000e0f0f7220 */ /* 0x000fc80000400000 */
[----:B------:R-:W-:-:S05]  /*2370*/  FFMA R15, R128, R11, R15 ;  /* 0x0000000b800f7223 */ /* 0x000fca000000000f */
[----:B------:R-:W-:-:S05]  /*2380*/  F2FP.F16.F32.PACK_AB R15, RZ, R15 ;  /* 0x0000000fff0f723e */ /* 0x000fca00000000ff */
[----:B------:R1:W-:Y:S01]  /*2390*/  @P0 STG.E.U16 desc[UR14][R2.64+0x20], R15 ;  /* 0x0000200f02000986 */ /* 0x0003e2000c10150e */
[----:B------:R-:W-:Y:S02]  /*23a0*/  ISETP.GT.AND P0, PT, R0, RZ, P1 ;  /* 0x000000ff0000720c */ /* 0x000fe40000f04270 */
[----:B-1----:R-:W-:-:S11]  /*23b0*/  P2R R15, PR, RZ, 0x2 ;  /* 0x00000002ff0f7803 */ /* 0x002fd60000000000 */
[----:B------:R-:W-:Y:S05]  /*23c0*/  @!P0 BRA `(.L_x_37) ;  /* 0x0000000000048947 */ /* 0x000fea0003800000 */
[----:B------:R1:W5:Y:S02]  /*23d0*/  LDG.E.LTC128B.U16 R20, desc[UR14][R4.64+0x22] ;  /* 0x0000220e04147981 */ /* 0x000364000c1e1520 */
.L_x_37:
[----:B------:R-:W-:Y:S05]  /*23e0*/  BSYNC B0 ;  /* 0x0000000000007941 */ /* 0x000fea0003800000 */
.L_x_36:
[----:B-----5:R-:W-:Y:S01]  /*23f0*/  HADD2.F32 R15, -RZ, R20.H0_H0 ;  /* 0x20000014ff0f7230 */ /* 0x020fe20000004100 */
[----:B------:R-:W-:Y:S04]  /*2400*/  BSSY B0, `(.L_x_38) ;  /* 0x0000008000007945 */ /* 0x000fe80003800000 */
[----:B0-----:R-:W-:-:S04]  /*2410*/  FMUL R16, R15, R14 ;  /* 0x0000000e0f107220 */ /* 0x001fc80000400000 */
[----:B------:R-:W-:-:S05]  /*2420*/  FFMA R16, R129, R11, R16 ;  /* 0x0000000b81107223 */ /* 0x000fca0000000010 */
[----:B------:R-:W-:-:S05]  /*2430*/  F2FP.F16.F32.PACK_AB R16, RZ, R16 ;  /* 0x00000010ff10723e */ /* 0x000fca00000000ff */
[----:B------:R0:W-:Y:S01]  /*2440*/  @P0 STG.E.U16 desc[UR14][R2.64+0x22], R16 ;  /* 0x0000221002000986 */ /* 0x0001e2000c10150e */
[----:B------:R-:W-:-:S13]  /*2450*/  ISETP.GT.AND P0, PT, R0, 0x8, P2 ;  /* 0x000000080000780c */ /* 0x000fda0001704270 */
[----:B0-----:R-:W-:Y:S05]  /*2460*/  @!P0 BRA `(.L_x_39) ;  /* 0x0000000000048947 */ /* 0x001fea0003800000 */
[----:B------:R0:W5:Y:S02]  /*2470*/  LDG.E.LTC128B.U16 R20, desc[UR14][R8.64+0x20] ;  /* 0x0000200e08147981 */ /* 0x000164000c1e1520 */
.L_x_39:
[----:B------:R-:W-:Y:S05]  /*2480*/  BSYNC B0 ;  /* 0x0000000000007941 */ /* 0x000fea0003800000 */
.L_x_38:
[----:B-----5:R-:W-:Y:S01]  /*2490*/  HADD2.F32 R15, -RZ, R20.H0_H0 ;  /* 0x20000014ff0f7230 */ /* 0x020fe20000004100 */
[----:B------:R-:W-:Y:S04]  /*24a0*/  BSSY B0, `(.L_x_40) ;  /* 0x0000008000007945 */ /* 0x000fe80003800000 */
[----:B------:R-:W-:-:S04]  /*24b0*/  FMUL R15, R15, R14 ;  /* 0x0000000e0f0f7220 */ /* 0x000fc80000400000 */
[----:B------:R-:W-:-:S05]  /*24c0*/  FFMA R15, R130, R11, R15 ;  /* 0x0000000b820f7223 */ /* 0x000fca000000000f */
[----:B------:R-:W-:-:S05]  /*24d0*/  F2FP.F16.F32.PACK_AB R15, RZ, R15 ;  /* 0x0000000fff0f723e */ /* 0x000fca00000000ff */
[----:B------:R0:W-:Y:S01]  /*24e0*/  @P0 STG.E.U16 desc[UR14][R6.64+0x20], R15 ;  /* 0x0000200f06000986 */ /* 0x0001e2000c10150e */
[----:B------:R-:W-:-:S13]  /*24f0*/  ISETP.GT.AND P0, PT, R0, 0x8, P1 ;  /* 0x000000080000780c */ /* 0x000fda0000f04270 */
[----:B0-----:R-:W-:Y:S05]  /*2500*/  @!P0 BRA `(.L_x_41) ;  /* 0x0000000000048947 */ /* 0x001fea0003800000 */
[----:B------:R0:W5:Y:S02]  /*2510*/  LDG.E.LTC128B.U16 R20, desc[UR14][R8.64+0x22] ;  /* 0x0000220e08147981 */ /* 0x000164000c1e1520 */
.L_x_41:
[----:B------:R-:W-:Y:S05]  /*2520*/  BSYNC B0 ;  /* 0x0000000000007941 */ /* 0x000fea0003800000 */
.L_x_40:
[----:B-----5:R-:W-:Y:S01]  /*2530*/  HADD2.F32 R15, -RZ, R20.H0_H0 ;  /* 0x20000014ff0f7230 */ /* 0x020fe20000004100 */
[C---:B------:R-:W-:Y:S01]  /*2540*/  SHF.L.U64.HI R21, R12.reuse, 0x7, R13 ;  /* 0x000000070c157819 */ /* 0x040fe2000001020d */
[----:B------:R-:W-:Y:S01]  /*2550*/  IMAD.SHL.U32 R17, R12, 0x80, RZ ;  /* 0x000000800c117824 */ /* 0x000fe200078e00ff */
[----:B------:R-:W-:Y:S01]  /*2560*/  ISETP.GT.AND P2, PT, R10, 0x18, PT ;  /* 0x000000180a00780c */ /* 0x000fe20003f44270 */
[----:B------:R-:W-:Y:S01]  /*2570*/  BSSY B0, `(.L_x_42) ;  /* 0x000000e000007945 */ /* 0x000fe20003800000 */
[----:B------:R-:W-:Y:S02]  /*2580*/  FMUL R16, R15, R14 ;  /* 0x0000000e0f107220 */ /* 0x000fe40000400000 */
[----:B------:R-:W-:Y:S02]  /*2590*/  LOP3.LUT R15, R17, 0x2, RZ, 0xfc, !PT ;  /* 0x00000002110f7812 */ /* 0x000fe400078efcff */
[----:B------:R-:W-:-:S05]  /*25a0*/  FFMA R16, R131, R11, R16 ;  /* 0x0000000b83107223 */ /* 0x000fca0000000010 */
[----:B------:R-:W-:-:S05]  /*25b0*/  F2FP.F16.F32.PACK_AB R16, RZ, R16 ;  /* 0x00000010ff10723e */ /* 0x000fca00000000ff */
[----:B------:R1:W-:Y:S01]  /*25c0*/  @P0 STG.E.U16 desc[UR14][R6.64+0x22], R16 ;  /* 0x0000221006000986 */ /* 0x0003e2000c10150e */
[----:B------:R-:W-:-:S05]  /*25d0*/  IADD3 R124, P0, R15, R2, RZ ;  /* 0x000000020f7c7210 */ /* 0x000fca0007f1e0ff */
[----:B------:R-:W-:Y:S01]  /*25e0*/  IMAD.X R125, R21, 0x1, R3, P0 ;  /* 0x00000001157d7824 */ /* 0x000fe200000e0603 */
[----:B------:R-:W-:-:S05]  /*25f0*/  IADD3 R12, P0, R17, R2, RZ ;  /* 0x00000002110c7210 */ /* 0x000fca0007f1e0ff */
[----:B------:R-:W-:Y:S01]  /*2600*/  IMAD.X R13, R21, 0x1, R3, P0 ;  /* 0x00000001150d7824 */ /* 0x000fe200000e0603 */
[----:B------:R-:W-:Y:S02]  /*2610*/  ISETP.GT.AND P0, PT, R0, RZ, P2 ;  /* 0x000000ff0000720c */ /* 0x000fe40001704270 */
[----:B-1----:R-:W-:-:S11]  /*2620*/  P2R R16, PR, RZ, 0x4 ;  /* 0x00000004ff107803 */ /* 0x002fd60000000000 */
[----:B------:R-:W-:Y:S05]  /*2630*/  @!P0 BRA `(.L_x_43) ;  /* 0x0000000000048947 */ /* 0x000fea0003800000 */
[----:B------:R1:W5:Y:S02]  /*2640*/  LDG.E.LTC128B.U16 R20, desc[UR14][R4.64+0x30] ;  /* 0x0000300e04147981 */ /* 0x000364000c1e1520 */
.L_x_43:
[----:B------:R-:W-:Y:S05]  /*2650*/  BSYNC B0 ;  /* 0x0000000000007941 */ /* 0x000fea0003800000 */
.L_x_42:
[----:B-----5:R-:W-:Y:S01]  /*2660*/  HADD2.F32 R19, -RZ, R20.H0_H0 ;  /* 0x20000014ff137230 */ /* 0x020fe20000004100 */
[----:B------:R-:W-:Y:S01]  /*2670*/  ISETP.GT.AND P1, PT, R10, 0x19, PT ;  /* 0x000000190a00780c */ /* 0x000fe20003f24270 */
[----:B------:R-:W-:Y:S03]  /*2680*/  BSSY B0, `(.L_x_44) ;  /* 0x0000009000007945 */ /* 0x000fe60003800000 */
[----:B------:R-:W-:Y:S01]  /*2690*/  FMUL R19, R19, R14 ;  /* 0x0000000e13137220 */ /* 0x000fe20000400000 */
[----:B------:R-:W-:-:S03]  /*26a0*/  P2R R16, PR, RZ, 0x2 ;  /* 0x00000002ff107803 */ /* 0x000fc60000000000 */
[----:B------:R-:W-:-:S05]  /*26b0*/  FFMA R19, R132, R11, R19 ;  /* 0x0000000b84137223 */ /* 0x000fca0000000013 */
[----:B------:R-:W-:-:S05]  /*26c0*/  F2FP.F16.F32.PACK_AB R19, RZ, R19 ;  /* 0x00000013ff13723e */ /* 0x000fca00000000ff */
[----:B------:R0:W-:Y:S01]  /*26d0*/  @P0 STG.E.U16 desc[UR14][R2.64+0x30], R19 ;  /* 0x0000301302000986 */ /* 0x0001e2000c10150e */
[----:B------:R-:W-:-:S13]  /*26e0*/  ISETP.GT.AND P0, PT, R0, RZ, P1 ;  /* 0x000000ff0000720c */ /* 0x000fda0000f04270 */
[----:B0-----:R-:W-:Y:S05]  /*26f0*/  @!P0 BRA `(.L_x_45) ;  /* 0x0000000000048947 */ /* 0x001fea0003800000 */
[----:B------:R0:W5:Y:S02]  /*2700*/  LDG.E.LTC128B.U16 R20, desc[UR14][R4.64+0x32] ;  /* 0x0000320e04147981 */ /* 0x000164000c1e1520 */
.L_x_45:
[----:B------:R-:W-:Y:S05]  /*2710*/  BSYNC B0 ;  /* 0x0000000000007941 */ /* 0x000fea0003800000 */
.L_x_44:
        /* <DEDUP_REMOVED lines=9> */
.L_x_47:
[----:B------:R-:W-:Y:S05]  /*27b0*/  BSYNC B0 ;  /* 0x0000000000007941 */ /* 0x000fea0003800000 */
.L_x_46:
        /* <DEDUP_REMOVED lines=9> */
.L_x_49:
[----:B------:R-:W-:Y:S05]  /*2850*/  BSYNC B0 ;  /* 0x0000000000007941 */ /* 0x000fea0003800000 */
.L_x_48:
        /* <DEDUP_REMOVED lines=11> */
.L_x_51:
[----:B------:R-:W-:Y:S05]  /*2910*/  BSYNC B0 ;  /* 0x0000000000007941 */ /* 0x000fea0003800000 */
.L_x_50:
        /* <DEDUP_REMOVED lines=11> */
.L_x_53:
[----:B------:R-:W-:Y:S05]  /*29d0*/  BSYNC B0 ;  /* 0x0000000000007941 */ /* 0x000fea0003800000 */
.L_x_52:
        /* <DEDUP_REMOVED lines=9> */
.L_x_55:
[----:B------:R-:W-:Y:S05]  /*2a70*/  BSYNC B0 ;  /* 0x0000000000007941 */ /* 0x000fea0003800000 */
.L_x_54:
        /* <DEDUP_REMOVED lines=9> */
.L_x_57:
[----:B------:R-:W-:Y:S05]  /*2b10*/  BSYNC B0 ;  /* 0x0000000000007941 */ /* 0x000fea0003800000 */
.L_x_56:
        /* <DEDUP_REMOVED lines=11> */
.L_x_59:
[----:B------:R-:W-:Y:S05]  /*2bd0*/  BSYNC B0 ;  /* 0x0000000000007941 */ /* 0x000fea0003800000 */
.L_x_58:
[----:B-----5:R-:W-:Y:S01]  /*2be0*/  HADD2.F32 R19, -RZ, R20.H0_H0 ;  /* 0x20000014ff137230 */ /* 0x020fe20000004100 */
[----:B------:R-:W-:Y:S01]  /*2bf0*/  ISETP.GT.AND P4, PT, R10, 0x29, PT ;  /* 0x000000290a00780c */ /* 0x000fe20003f84270 */
[----:B------:R-:W-:Y:S03]  /*2c00*/  BSSY B0, `(.L_x_60) ;  /* 0x0000008000007945 */ /* 0x000fe60003800000 */
[----:B------:R-:W-:-:S04]  /*2c10*/  FMUL R19, R19, R14 ;  /* 0x0000000e13137220 */ /* 0x000fc80000400000 */
[----:B------:R-:W-:-:S05]  /*2c20*/  FFMA R19, R140, R11, R19 ;  /* 0x0000000b8c137223 */ /* 0x000fca0000000013 */
[----:B------:R-:W-:-:S05]  /*2c30*/  F2FP.F16.F32.PACK_AB R19, RZ, R19 ;  /* 0x00000013ff13723e */ /* 0x000fca00000000ff */
[----:B------:R0:W-:Y:S01]  /*2c40*/  @P0 STG.E.U16 desc[UR14][R2.64+0x50], R19 ;  /* 0x0000501302000986 */ /* 0x0001e2000c10150e */
[----:B------:R-:W-:-:S13]  /*2c50*/  ISETP.GT.AND P0, PT, R0, RZ, P4 ;  /* 0x000000ff0000720c */ /* 0x000fda0002704270 */
[----:B0-----:R-:W-:Y:S05]  /*2c60*/  @!P0 BRA `(.L_x_61) ;  /* 0x0000000000048947 */ /* 0x001fea0003800000 */
[----:B------:R0:W5:Y:S02]  /*2c70*/  LDG.E.LTC128B.U16 R20, desc[UR14][R4.64+0x52] ;  /* 0x0000520e04147981 */ /* 0x000164000c1e1520 */
.L_x_61:
[----:B------:R-:W-:Y:S05]  /*2c80*/  BSYNC B0 ;  /* 0x0000000000007941 */ /* 0x000fea0003800000 */
.L_x_60:
        /* <DEDUP_REMOVED lines=9> */
.L_x_63:
[----:B------:R-:W-:Y:S05]  /*2d20*/  BSYNC B0 ;  /* 0x0000000000007941 */ /* 0x000fea0003800000 */
.L_x_62:
        /* <DEDUP_REMOVED lines=9> */
.L_x_65:
[----:B------:R-:W-:Y:S05]  /*2dc0*/  BSYNC B0 ;  /* 0x0000000000007941 */ /* 0x000fea0003800000 */
.L_x_64:
        /* <DEDUP_REMOVED lines=10> */
.L_x_67:
[----:B------:R-:W-:Y:S05]  /*2e70*/  BSYNC B0 ;  /* 0x0000000000007941 */ /* 0x000fea0003800000 */
.L_x_66:
        /* <DEDUP_REMOVED lines=10> */
.L_x_69:
[----:B------:R-:W-:Y:S05]  /*2f20*/  BSYNC B0 ;  /* 0x0000000000007941 */ /* 0x000fea0003800000 */
.L_x_68:
        /* <DEDUP_REMOVED lines=9> */
.L_x_71:
[----:B------:R-:W-:Y:S05]  /*2fc0*/  BSYNC B0 ;  /* 0x0000000000007941 */ /* 0x000fea0003800000 */
.L_x_70:
        /* <DEDUP_REMOVED lines=9> */
.L_x_73:
[----:B------:R-:W-:Y:S05]  /*3060*/  BSYNC B0 ;  /* 0x0000000000007941 */ /* 0x000fea0003800000 */
.L_x_72:
        /* <DEDUP_REMOVED lines=10> */
.L_x_75:
[----:B------:R-:W-:Y:S05]  /*3110*/  BSYNC B0 ;  /* 0x0000000000007941 */ /* 0x000fea0003800000 */
.L_x_74:
[----:B-----5:R-:W-:Y:S01]  /*3120*/  HADD2.F32 R19, -RZ, R20.H0_H0 ;  /* 0x20000014ff137230 */ /* 0x020fe20000004100 */
[----:B------:R-:W-:Y:S04]  /*3130*/  BSSY B0, `(.L_x_76) ;  /* 0x0000009000007945 */ /* 0x000fe80003800000 */
[----:B------:R-:W-:-:S04]  /*3140*/  FMUL R19, R19, R14 ;  /* 0x0000000e13137220 */ /* 0x000fc80000400000 */
[----:B------:R-:W-:-:S05]  /*3150*/  FFMA R19, R148, R11, R19 ;  /* 0x0000000b94137223 */ /* 0x000fca0000000013 */
[----:B------:R-:W-:-:S05]  /*3160*/  F2FP.F16.F32.PACK_AB R19, RZ, R19 ;  /* 0x00000013ff13723e */ /* 0x000fca00000000ff */
[----:B------:R0:W-:Y:S01]  /*3170*/  @P0 STG.E.U16 desc[UR14][R2.64+0x70], R19 ;  /* 0x0000701302000986 */ /* 0x0001e2000c10150e */
[----:B------:R-:W-:-:S04]  /*3180*/  ISETP.GT.AND P0, PT, R10, 0x39, PT ;  /* 0x000000390a00780c */ /* 0x000fc80003f04270 */
[----:B------:R-:W-:-:S13]  /*3190*/  ISETP.GT.AND P5, PT, R0, RZ, P0 ;  /* 0x000000ff0000720c */ /* 0x000fda00007a4270 */
[----:B0-----:R-:W-:Y:S05]  /*31a0*/  @!P5 BRA `(.L_x_77) ;  /* 0x000000000004d947 */ /* 0x001fea0003800000 */
[----:B------:R0:W5:Y:S02]  /*31b0*/  LDG.E.LTC128B.U16 R20, desc[UR14][R4.64+0x72] ;  /* 0x0000720e04147981 */ /* 0x000164000c1e1520 */
.L_x_77:
[----:B------:R-:W-:Y:S05]  /*31c0*/  BSYNC B0 ;  /* 0x0000000000007941 */ /* 0x000fea0003800000 */
.L_x_76:
        /* <DEDUP_REMOVED lines=9> */
.L_x_79:
[----:B------:R-:W-:Y:S05]  /*3260*/  BSYNC B0 ;  /* 0x0000000000007941 */ /* 0x000fea0003800000 */
.L_x_78:
        /* <DEDUP_REMOVED lines=9> */
.L_x_81:
[----:B------:R-:W-:Y:S05]  /*3300*/  BSYNC B0 ;  /* 0x0000000000007941 */ /* 0x000fea0003800000 */
.L_x_80:
[----:B-----5:R-:W-:Y:S01]  /*3310*/  HADD2.F32 R19, -RZ, R20.H0_H0 ;  /* 0x20000014ff137230 */ /* 0x020fe20000004100 */
[----:B------:R-:W-:Y:S01]  /*3320*/  LOP3.LUT R123, R17, 0x10, RZ, 0xfc, !PT ;  /* 0x00000010117b7812 */ /* 0x000fe200078efcff */
[----:B------:R-:W-:Y:S02]  /*3330*/  USHF.L.U32 UR22, UR4, 0x7, URZ ;  /* 0x0000000704167899 */ /* 0x000fe4000800063f */
[----:B------:R-:W-:Y:S01]  /*3340*/  USHF.L.U64.HI UR4, UR4, 0x7, UR5 ;  /* 0x0000000704047899 */ /* 0x000fe20008010205 */
[----:B------:R-:W-:-:S04]  /*3350*/  FMUL R16, R19, R14 ;  /* 0x0000000e13107220 */ /* 0x000fc80000400000 */
[----:B------:R-:W-:-:S05]  /*3360*/  FFMA R16, R151, R11, R16 ;  /* 0x0000000b97107223 */ /* 0x000fca0000000010 */
[----:B------:R-:W-:-:S05]  /*3370*/  F2FP.F16.F32.PACK_AB R16, RZ, R16 ;  /* 0x00000010ff10723e */ /* 0x000fca00000000ff */
[----:B------:R1:W-:Y:S01]  /*3380*/  @P5 STG.E.U16 desc[UR14][R6.64+0x72], R16 ;  /* 0x0000721006005986 */ /* 0x0003e2000c10150e */
[----:B------:R-:W-:-:S05]  /*3390*/  IADD3 R126, P5, R123, R2, RZ ;  /* 0x000000027b7e7210 */ /* 0x000fca0007fbe0ff */
[----:B------:R-:W-:Y:S01]  /*33a0*/  IMAD.X R127, R21, 0x1, R3, P5 ;  /* 0x00000001157f7824 */ /* 0x000fe200028e0603 */
[----:B------:R-:W-:-:S04]  /*33b0*/  IADD3 R18, P5, R4, UR22, RZ ;  /* 0x0000001604127c10 */ /* 0x000fc8000ffbe0ff */
[----:B------:R-:W-:Y:S02]  /*33c0*/  IADD3.X R19, R5, UR4, RZ, P5, !PT ;  /* 0x0000000405137c10 */ /* 0x000fe4000affe4ff */
[----:B------:R-:W-:-:S04]  /*33d0*/  ISETP.GT.AND P5, PT, R10, RZ, PT ;  /* 0x000000ff0a00720c */ /* 0x000fc80003fa4270 */
[----:B------:R-:W-:-:S13]  /*33e0*/  ISETP.GT.AND P5, PT, R0, 0x40, P5 ;  /* 0x000000400000780c */ /* 0x000fda0002fa4270 */
[----:B------:R-:W2:Y:S01]  /*33f0*/  @P5 LDG.E.LTC128B.U16 R20, desc[UR14][R18.64] ;  /* 0x0000000e12145981 */ /* 0x000ea2000c1e1520 */
[----:B------:R-:W-:Y:S01]  /*3400*/  LOP3.LUT R121, R17, 0x12, RZ, 0xfc, !PT ;  /* 0x0000001211797812 */ /* 0x000fe200078efcff */
[----:B------:R-:W-:Y:S01]  /*3410*/  ULOP3.LUT UR21, UR22, 0x2, URZ, 0xfc, !UPT ;  /* 0x0000000216157892 */ /* 0x000fe2000f8efc3f */
[----:B--2---:R-:W-:-:S05]  /*3420*/  HADD2.F32 R23, -RZ, R20.H0_H0 ;  /* 0x20000014ff177230 */ /* 0x004fca0000004100 */
[----:B------:R-:W-:-:S04]  /*3430*/  FMUL R23, R23, R14 ;  /* 0x0000000e17177220 */ /* 0x000fc80000400000 */
[----:B------:R-:W-:-:S05]  /*3440*/  FFMA R23, R88, R11, R23 ;  /* 0x0000000b58177223 */ /* 0x000fca0000000017 */
[----:B------:R-:W-:-:S04]  /*3450*/  F2FP.F16.F32.PACK_AB R23, RZ, R23 ;  /* 0x00000017ff17723e */ /* 0x000fc800000000ff */
[----:B------:R-:W-:-:S05]  /*3460*/  PRMT R22, R23, 0x7610, R22 ;  /* 0x0000761017167816 */ /* 0x000fca0000000016 */
[----:B------:R2:W-:Y:S01]  /*3470*/  @P5 STG.E.U16 desc[UR14][R12.64], R22 ;  /* 0x000000160c005986 */ /* 0x0005e2000c10150e */
[----:B------:R-:W-:-:S05]  /*3480*/  IADD3 R128, P5, R121, R2, RZ ;  /* 0x0000000279807210 */ /* 0x000fca0007fbe0ff */
[----:B------:R-:W-:Y:S01]  /*3490*/  IMAD.X R129, R21, 0x1, R3, P5 ;  /* 0x0000000115817824 */ /* 0x000fe200028e0603 */
[----:B------:R-:W-:-:S04]  /*34a0*/  IADD3 R130, P5, R4, UR21, RZ ;  /* 0x0000001504827c10 */ /* 0x000fc8000ffbe0ff */
[----:B------:R-:W-:Y:S02]  /*34b0*/  IADD3.X R131, R5, UR4, RZ, P5, !PT ;  /* 0x0000000405837c10 */ /* 0x000fe4000affe4ff */
[----:B------:R-:W-:-:S13]  /*34c0*/  ISETP.GT.AND P5, PT, R0, 0x40, P6 ;  /* 0x000000400000780c */ /* 0x000fda00037a4270 */
[----:B------:R-:W3:Y:S01]  /*34d0*/  @P5 LDG.E.LTC128B.U16 R20, desc[UR14][R130.64] ;  /* 0x0000000e82145981 */ /* 0x000ee2000c1e1520 */
[----:B------:R-:W-:Y:S01]  /*34e0*/  BSSY B0, `(.L_x_82) ;  /* 0x000000e000007945 */ /* 0x000fe20003800000 */
[----:B---3--:R-:W-:-:S05]  /*34f0*/  HADD2.F32 R23, -RZ, R20.H0_H0 ;  /* 0x20000014ff177230 */ /* 0x008fca0000004100 */
[----:B-1----:R-:W-:-:S04]  /*3500*/  FMUL R16, R23, R14 ;  /* 0x0000000e17107220 */ /* 0x002fc80000400000 */
[----:B------:R-:W-:-:S05]  /*3510*/  FFMA R16, R89, R11, R16 ;  /* 0x0000000b59107223 */ /* 0x000fca0000000010 */
[----:B------:R-:W-:-:S05]  /*3520*/  F2FP.F16.F32.PACK_AB R16, RZ, R16 ;  /* 0x00000010ff10723e */ /* 0x000fca00000000ff */
[----:B------:R1:W-:Y:S01]  /*3530*/  @P5 STG.E.U16 desc[UR14][R124.64], R16 ;  /* 0x000000107c005986 */ /* 0x0003e2000c10150e */
[----:B------:R-:W-:-:S05]  /*3540*/  IADD3 R88, P5, R17, R6, RZ ;  /* 0x0000000611587210 */ /* 0x000fca0007fbe0ff */
[----:B------:R-:W-:Y:S01]  /*3550*/  IMAD.X R89, R21, 0x1, R7, P5 ;  /* 0x0000000115597824 */ /* 0x000fe200028e0607 */
[----:B--2---:R-:W-:-:S04]  /*3560*/  IADD3 R22, P5, R8, UR22, RZ ;  /* 0x0000001608167c10 */ /* 0x004fc8000ffbe0ff */
[----:B------:R-:W-:Y:S02]  /*3570*/  IADD3.X R23, R9, UR4, RZ, P5, !PT ;  /* 0x0000000409177c10 */ /* 0x000fe4000affe4ff */
[----:B------:R-:W-:-:S04]  /*3580*/  ISETP.GT.AND P5, PT, R10, RZ, PT ;  /* 0x000000ff0a00720c */ /* 0x000fc80003fa4270 */
[----:B------:R-:W-:-:S13]  /*3590*/  ISETP.GT.AND P5, PT, R0, 0x48, P5 ;  /* 0x000000480000780c */ /* 0x000fda0002fa4270 */
[----:B-1----:R-:W-:Y:S05]  /*35a0*/  @!P5 BRA `(.L_x_83) ;  /* 0x000000000004d947 */ /* 0x002fea0003800000 */
[----:B------:R1:W5:Y:S02]  /*35b0*/  LDG.E.LTC128B.U16 R20, desc[UR14][R22.64] ;  /* 0x0000000e16147981 */ /* 0x000364000c1e1520 */
.L_x_83:
[----:B------:R-:W-:Y:S05]  /*35c0*/  BSYNC B0 ;  /* 0x0000000000007941 */ /* 0x000fea0003800000 */
.L_x_82:
[----:B-----5:R-:W-:Y:S01]  /*35d0*/  HADD2.F32 R125, -RZ, R20.H0_H0 ;  /* 0x20000014ff7d7230 */ /* 0x020fe20000004100 */
[----:B------:R-:W-:Y:S04]  /*35e0*/  BSSY B0, `(.L_x_84) ;  /* 0x000000c000007945 */ /* 0x000fe80003800000 */
[----:B------:R-:W-:-:S04]  /*35f0*/  FMUL R125, R125, R14 ;  /* 0x0000000e7d7d7220 */ /* 0x000fc80000400000 */
[----:B------:R-:W-:-:S05]  /*3600*/  FFMA R125, R90, R11, R125 ;  /* 0x0000000b5a7d7223 */ /* 0x000fca000000007d */
[----:B------:R-:W-:-:S05]  /*3610*/  F2FP.F16.F32.PACK_AB R125, RZ, R125 ;  /* 0x0000007dff7d723e */ /* 0x000fca00000000ff */
[----:B------:R2:W-:Y:S01]  /*3620*/  @P5 STG.E.U16 desc[UR14][R88.64], R125 ;  /* 0x0000007d58005986 */ /* 0x0005e2000c10150e */
[----:B------:R-:W-:-:S05]  /*3630*/  IADD3 R132, P5, R15, R6, RZ ;  /* 0x000000060f847210 */ /* 0x000fca0007fbe0ff */
[----:B------:R-:W-:Y:S01]  /*3640*/  IMAD.X R133, R21, 0x1, R7, P5 ;  /* 0x0000000115857824 */ /* 0x000fe200028e0607 */
[----:B------:R-:W-:-:S13]  /*3650*/  ISETP.GT.AND P5, PT, R0, 0x48, P6 ;  /* 0x000000480000780c */ /* 0x000fda00037a4270 */
[----:B--2---:R-:W-:Y:S05]  /*3660*/  @!P5 BRA `(.L_x_85) ;  /* 0x00000000000cd947 */ /* 0x004fea0003800000 */
[----:B------:R-:W-:-:S04]  /*3670*/  IADD3 R124, P6, R8, UR21, RZ ;  /* 0x00000015087c7c10 */ /* 0x000fc8000ffde0ff */
[----:B------:R-:W-:-:S05]  /*3680*/  IADD3.X R125, R9, UR4, RZ, P6, !PT ;  /* 0x00000004097d7c10 */ /* 0x000fca000b7fe4ff */
[----:B------:R2:W5:Y:S04]  /*3690*/  LDG.E.LTC128B.U16 R20, desc[UR14][R124.64] ;  /* 0x0000000e7c147981 */ /* 0x000568000c1e1520 */
.L_x_85:
[----:B------:R-:W-:Y:S05]  /*36a0*/  BSYNC B0 ;  /* 0x0000000000007941 */ /* 0x000fea0003800000 */
.L_x_84:
[----:B--2--5:R-:W-:Y:S01]  /*36b0*/  HADD2.F32 R125, -RZ, R20.H0_H0 ;  /* 0x20000014ff7d7230 */ /* 0x024fe20000004100 */
[----:B------:R-:W-:Y:S01]  /*36c0*/  ULOP3.LUT UR20, UR22, 0x10, URZ, 0xfc, !UPT ;  /* 0x0000001016147892 */ /* 0x000fe2000f8efc3f */
[----:B------:R-:W-:-:S03]  /*36d0*/  ISETP.GT.AND P6, PT, R10, 0x8, PT ;  /* 0x000000080a00780c */ /* 0x000fc60003fc4270 */
[----:B------:R-:W-:-:S04]  /*36e0*/  FMUL R16, R125, R14 ;  /* 0x0000000e7d107220 */ /* 0x000fc80000400000 */
[----:B------:R-:W-:Y:S01]  /*36f0*/  FFMA R16, R91, R11, R16 ;  /* 0x0000000b5b107223 */ /* 0x000fe20000000010 */
[----:B------:R-:W-:-:S04]  /*3700*/  LOP3.LUT R91, R17, 0x20, RZ, 0xfc, !PT ;  /* 0x00000020115b7812 */ /* 0x000fc800078efcff */
[----:B------:R-:W-:-:S05]  /*3710*/  F2FP.F16.F32.PACK_AB R16, RZ, R16 ;  /* 0x00000010ff10723e */ /* 0x000fca00000000ff */
[----:B------:R2:W-:Y:S01]  /*3720*/  @P5 STG.E.U16 desc[UR14][R132.64], R16 ;  /* 0x0000001084005986 */ /* 0x0005e2000c10150e */
[----:B------:R-:W-:-:S05]  /*3730*/  IADD3 R130, P5, R91, R2, RZ ;  /* 0x000000025b827210 */ /* 0x000fca0007fbe0ff */
[----:B------:R-:W-:Y:S01]  /*3740*/  IMAD.X R131, R21, 0x1, R3, P5 ;  /* 0x0000000115837824 */ /* 0x000fe200028e0603 */
[----:B------:R-:W-:-:S04]  /*3750*/  IADD3 R134, P5, R4, UR20, RZ ;  /* 0x0000001404867c10 */ /* 0x000fc8000ffbe0ff */
[----:B------:R-:W-:Y:S02]  /*3760*/  IADD3.X R135, R5, UR4, RZ, P5, !PT ;  /* 0x0000000405877c10 */ /* 0x000fe4000affe4ff */
[----:B------:R-:W-:-:S13]  /*3770*/  ISETP.GT.AND P5, PT, R0, 0x40, P6 ;  /* 0x000000400000780c */ /* 0x000fda00037a4270 */
[----:B------:R-:W3:Y:S01]  /*3780*/  @P5 LDG.E.LTC128B.U16 R20, desc[UR14][R134.64] ;  /* 0x0000000e86145981 */ /* 0x000ee2000c1e1520 */
[----:B------:R-:W-:Y:S01]  /*3790*/  ULOP3.LUT UR19, UR22, 0x12, URZ, 0xfc, !UPT ;  /* 0x0000001216137892 */ /* 0x000fe2000f8efc3f */
[----:B---3--:R-:W-:-:S05]  /*37a0*/  HADD2.F32 R125, -RZ, R20.H0_H0 ;  /* 0x20000014ff7d7230 */ /* 0x008fca0000004100 */
[----:B------:R-:W-:-:S04]  /*37b0*/  FMUL R125, R125, R14 ;  /* 0x0000000e7d7d7220 */ /* 0x000fc80000400000 */
[----:B------:R-:W-:-:S05]  /*37c0*/  FFMA R125, R92, R11, R125 ;  /* 0x0000000b5c7d7223 */ /* 0x000fca000000007d */
[----:B------:R-:W-:-:S04]  /*37d0*/  F2FP.F16.F32.PACK_AB R125, RZ, R125 ;  /* 0x0000007dff7d723e */ /* 0x000fc800000000ff */
[----:B------:R-:W-:Y:S02]  /*37e0*/  PRMT R90, R125, 0x7610, R90 ;  /* 0x000076107d5a7816 */ /* 0x000fe4000000005a */
[----:B------:R-:W-:-:S03]  /*37f0*/  LOP3.LUT R125, R17, 0x22, RZ, 0xfc, !PT ;  /* 0x00000022117d7812 */ /* 0x000fc600078efcff */
[----:B------:R3:W-:Y:S01]  /*3800*/  @P5 STG.E.U16 desc[UR14][R126.64], R90 ;  /* 0x0000005a7e005986 */ /* 0x0007e2000c10150e */
[----:B--2---:R-:W-:-:S05]  /*3810*/  IADD3 R132, P5, R125, R2, RZ ;  /* 0x000000027d847210 */ /* 0x004fca0007fbe0ff */
[----:B------:R-:W-:Y:S01]  /*3820*/  IMAD.X R133, R21, 0x1, R3, P5 ;  /* 0x0000000115857824 */ /* 0x000fe200028e0603 */
[----:B------:R-:W-:-:S04]  /*3830*/  IADD3 R134, P5, R4, UR19, RZ ;  /* 0x0000001304867c10 */ /* 0x000fc8000ffbe0ff */
[----:B------:R-:W-:Y:S02]  /*3840*/  IADD3.X R135, R5, UR4, RZ, P5, !PT ;  /* 0x0000000405877c10 */ /* 0x000fe4000affe4ff */
[----:B------:R-:W-:-:S04]  /*3850*/  ISETP.GT.AND P5, PT, R10, 0x9, PT ;  /* 0x000000090a00780c */ /* 0x000fc80003fa4270 */
[----:B------:R-:W-:-:S13]  /*3860*/  ISETP.GT.AND P5, PT, R0, 0x40, P5 ;  /* 0x000000400000780c */ /* 0x000fda0002fa4270 */
[----:B------:R-:W2:Y:S01]  /*3870*/  @P5 LDG.E.LTC128B.U16 R20, desc[UR14][R134.64] ;  /* 0x0000000e86145981 */ /* 0x000ea2000c1e1520 */
[----:B------:R-:W-:Y:S01]  /*3880*/  BSSY B0, `(.L_x_86) ;  /* 0x000000d000007945 */ /* 0x000fe20003800000 */
[----:B--2---:R-:W-:-:S05]  /*3890*/  HADD2.F32 R137, -RZ, R20.H0_H0 ;  /* 0x20000014ff897230 */ /* 0x004fca0000004100 */
[----:B------:R-:W-:-:S04]  /*38a0*/  FMUL R16, R137, R14 ;  /* 0x0000000e89107220 */ /* 0x000fc80000400000 */
[----:B------:R-:W-:-:S05]  /*38b0*/  FFMA R16, R93, R11, R16 ;  /* 0x0000000b5d107223 */ /* 0x000fca0000000010 */
[----:B------:R-:W-:-:S05]  /*38c0*/  F2FP.F16.F32.PACK_AB R16, RZ, R16 ;  /* 0x00000010ff10723e */ /* 0x000fca00000000ff */
[----:B------:R2:W-:Y:S01]  /*38d0*/  @P5 STG.E.U16 desc[UR14][R128.64], R16 ;  /* 0x0000001080005986 */ /* 0x0005e2000c10150e */
[----:B---3--:R-:W-:-:S05]  /*38e0*/  IADD3 R126, P5, R123, R6, RZ ;  /* 0x000000067b7e7210 */ /* 0x008fca0007fbe0ff */
[----:B------:R-:W-:Y:S01]  /*38f0*/  IMAD.X R127, R21, 0x1, R7, P5 ;  /* 0x00000001157f7824 */ /* 0x000fe200028e0607 */
[----:B------:R-:W-:-:S13]  /*3900*/  ISETP.GT.AND P5, PT, R0, 0x48, P6 ;  /* 0x000000480000780c */ /* 0x000fda00037a4270 */
[----:B--2---:R-:W-:Y:S05]  /*3910*/  @!P5 BRA `(.L_x_87) ;  /* 0x00000000000cd947 */ /* 0x004fea0003800000 */
[----:B------:R-:W-:-:S04]  /*3920*/  IADD3 R92, P6, R8, UR20, RZ ;  /* 0x00000014085c7c10 */ /* 0x000fc8000ffde0ff */
[----:B------:R-:W-:-:S05]  /*3930*/  IADD3.X R93, R9, UR4, RZ, P6, !PT ;  /* 0x00000004095d7c10 */ /* 0x000fca000b7fe4ff */
[----:B------:R2:W5:Y:S04]  /*3940*/  LDG.E.LTC128B.U16 R20, desc[UR14][R92.64] ;  /* 0x0000000e5c147981 */ /* 0x000568000c1e1520 */
.L_x_87:
[----:B------:R-:W-:Y:S05]  /*3950*/  BSYNC B0 ;  /* 0x0000000000007941 */ /* 0x000fea0003800000 */
.L_x_86:
[----:B--2--5:R-:W-:Y:S01]  /*3960*/  HADD2.F32 R93, -RZ, R20.H0_H0 ;  /* 0x20000014ff5d7230 */ /* 0x024fe20000004100 */
[----:B------:R-:W-:Y:S01]  /*3970*/  ISETP.GT.AND P6, PT, R10, 0x9, PT ;  /* 0x000000090a00780c */ /* 0x000fe20003fc4270 */
[----:B------:R-:W-:Y:S03]  /*3980*/  BSSY B0, `(.L_x_88) ;  /* 0x000000c000007945 */ /* 0x000fe60003800000 */
        /* <DEDUP_REMOVED lines=11> */
.L_x_89:
[----:B------:R-:W-:Y:S05]  /*3a40*/  BSYNC B0 ;  /* 0x0000000000007941 */ /* 0x000fea0003800000 */
.L_x_88:
[----:B--2--5:R-:W-:Y:S01]  /*3a50*/  HADD2.F32 R93, -RZ, R20.H0_H0 ;  /* 0x20000014ff5d7230 */ /* 0x024fe20000004100 */
[----:B------:R-:W-:Y:S01]  /*3a60*/  ULOP3.LUT UR18, UR22, 0x20, URZ, 0xfc, !UPT ;  /* 0x0000002016127892 */ /* 0x000fe2000f8efc3f */
[----:B------:R-:W-:-:S03]  /*3a70*/  ISETP.GT.AND P6, PT, R10, 0x10, PT ;  /* 0x000000100a00780c */ /* 0x000fc60003fc4270 */
[----:B------:R-:W-:Y:S01]  /*3a80*/  FMUL R16, R93, R14 ;  /* 0x0000000e5d107220 */ /* 0x000fe20000400000 */
[----:B------:R-:W-:-:S03]  /*3a90*/  LOP3.LUT R93, R17, 0x30, RZ, 0xfc, !PT ;  /* 0x00000030115d7812 */ /* 0x000fc600078efcff */
[----:B------:R-:W-:-:S05]  /*3aa0*/  FFMA R16, R95, R11, R16 ;  /* 0x0000000b5f107223 */ /* 0x000fca0000000010 */
        /* <DEDUP_REMOVED lines=36> */
.L_x_91:
[----:B------:R-:W-:Y:S05]  /*3cf0*/  BSYNC B0 ;  /* 0x0000000000007941 */ /* 0x000fea0003800000 */
.L_x_90:
        /* <DEDUP_REMOVED lines=14> */
.L_x_93:
[----:B------:R-:W-:Y:S05]  /*3de0*/  BSYNC B0 ;  /* 0x0000000000007941 */ /* 0x000fea0003800000 */
.L_x_92:
        /* <DEDUP_REMOVED lines=42> */
.L_x_95:
[----:B------:R-:W-:Y:S05]  /*4090*/  BSYNC B0 ;  /* 0x0000000000007941 */ /* 0x000fea0003800000 */
.L_x_94:
        /* <DEDUP_REMOVED lines=14> */
.L_x_97:
[----:B------:R-:W-:Y:S05]  /*4180*/  BSYNC B0 ;  /* 0x0000000000007941 */ /* 0x000fea0003800000 */
.L_x_96:
        /* <DEDUP_REMOVED lines=42> */
.L_x_99:
[----:B------:R-:W-:Y:S05]  /*4430*/  BSYNC B0 ;  /* 0x0000000000007941 */ /* 0x000fea0003800000 */
.L_x_98:
        /* <DEDUP_REMOVED lines=14> */
.L_x_101:
[----:B------:R-:W-:Y:S05]  /*4520*/  BSYNC B0 ;  /* 0x0000000000007941 */ /* 0x000fea0003800000 */
.L_x_100:
        /* <DEDUP_REMOVED lines=41> */
.L_x_103:
[----:B------:R-:W-:Y:S05]  /*47c0*/  BSYNC B0 ;  /* 0x0000000000007941 */ /* 0x000fea0003800000 */
.L_x_102:
[----:B--2--5:R-:W-:Y:S01]  /*47d0*/  HADD2.F32 R109, -RZ, R20.H0_H0 ;  /* 0x20000014ff6d7230 */ /* 0x024fe20000004100 */
        /* <DEDUP_REMOVED lines=12> */
.L_x_105:
[----:B------:R-:W-:Y:S05]  /*48a0*/  BSYNC B0 ;  /* 0x0000000000007941 */ /* 0x000fea0003800000 */
.L_x_104:
[----:B--2--5:R-:W-:Y:S01]  /*48b0*/  HADD2.F32 R109, -RZ, R20.H0_H0 ;  /* 0x20000014ff6d7230 */ /* 0x024fe20000004100 */
[----:B------:R-:W-:-:S04]  /*48c0*/  ULOP3.LUT UR8, UR22, 0x60, URZ, 0xfc, !UPT ;  /* 0x0000006016087892 */ /* 0x000fc8000f8efc3f */
        /* <DEDUP_REMOVED lines=31> */
[----:B------:R-:W-:-:S05]  /*4ac0*/  IADD3 R112, P5, R105, R6, RZ ;  /* 0x0000000669707210 */ /* 0x000fca0007fbe0ff */
[----:B------:R-:W-:Y:S01]  /*4ad0*/  IMAD.X R113, R21, 0x1, R7, P5 ;  /* 0x0000000115717824 */ /* 0x000fe200028e0607 */
[----:B------:R-:W-:-:S13]  /*4ae0*/  ISETP.GT.AND P5, PT, R0, 0x48, P3 ;  /* 0x000000480000780c */ /* 0x000fda0001fa4270 */
[----:B---3--:R-:W-:Y:S05]  /*4af0*/  @!P5 BRA `(.L_x_107) ;  /* 0x00000000000cd947 */ /* 0x008fea0003800000 */
[----:B------:R-:W-:-:S04]  /*4b00*/  IADD3 R2, P6, R8, UR8, RZ ;  /* 0x0000000808027c10 */ /* 0x000fc8000ffde0ff */
[----:B------:R-:W-:-:S05]  /*4b10*/  IADD3.X R3, R9, UR4, RZ, P6, !PT ;  /* 0x0000000409037c10 */ /* 0x000fca000b7fe4ff */
[----:B------:R2:W5:Y:S04]  /*4b20*/  LDG.E.LTC128B.U16 R20, desc[UR14][R2.64] ;  /* 0x0000000e02147981 */ /* 0x000568000c1e1520 */
.L_x_107:
[----:B------:R-:W-:Y:S05]  /*4b30*/  BSYNC B0 ;  /* 0x0000000000007941 */ /* 0x000fea0003800000 */
.L_x_106:
        /* <DEDUP_REMOVED lines=13> */
.L_x_109:
[----:B------:R-:W-:Y:S05]  /*4c10*/  BSYNC B0 ;  /* 0x0000000000007941 */ /* 0x000fea0003800000 */
.L_x_108:
[----:B--2--5:R-:W-:Y:S01]  /*4c20*/  HADD2.F32 R3, -RZ, R20.H0_H0 ;  /* 0x20000014ff037230 */ /* 0x024fe20000004100 */
[----:B------:R-:W-:-:S04]  /*4c30*/  ULOP3.LUT UR6, UR22, 0x70, URZ, 0xfc, !UPT ;  /* 0x0000007016067892 */ /* 0x000fc8000f8efc3f */
        /* <DEDUP_REMOVED lines=8> */
[----:B--2---:R-:W-:Y:S02]  /*4cc0*/  IADD3.X R3, R5, UR4, RZ, P5, !PT ;  /* 0x0000000405037c10 */ /* 0x004fe4000affe4ff */
[----:B------:R-:W-:-:S13]  /*4cd0*/  ISETP.GT.AND P5, PT, R0, 0x40, P1 ;  /* 0x000000400000780c */ /* 0x000fda0000fa4270 */
[----:B------:R-:W2:Y:S01]  /*4ce0*/  @P5 LDG.E.LTC128B.U16 R20, desc[UR14][R2.64] ;  /* 0x0000000e02145981 */ /* 0x000ea2000c1e1520 */
[----:B------:R-:W-:Y:S01]  /*4cf0*/  ULOP3.LUT UR5, UR22, 0x72, URZ, 0xfc, !UPT ;  /* 0x0000007216057892 */ /* 0x000fe2000f8efc3f */
[----:B--2---:R-:W-:-:S05]  /*4d00*/  HADD2.F32 R115, -RZ, R20.H0_H0 ;  /* 0x20000014ff737230 */ /* 0x004fca0000004100 */
[----:B------:R-:W-:-:S04]  /*4d10*/  FMUL R115, R115, R14 ;  /* 0x0000000e73737220 */ /* 0x000fc80000400000 */
[----:B------:R-:W-:-:S05]  /*4d20*/  FFMA R115, R116, R11, R115 ;  /* 0x0000000b74737223 */ /* 0x000fca0000000073 */
[----:B------:R-:W-:-:S05]  /*4d30*/  F2FP.F16.F32.PACK_AB R115, RZ, R115 ;  /* 0x00000073ff73723e */ /* 0x000fca00000000ff */
[----:B------:R-:W-:Y:S01]  /*4d40*/  @P5 STG.E.U16 desc[UR14][R126.64], R115 ;  /* 0x000000737e005986 */ /* 0x000fe2000c10150e */
[----:B------:R-:W-:-:S05]  /*4d50*/  IADD3 R6, P5, R111, R6, RZ ;  /* 0x000000066f067210 */ /* 0x000fca0007fbe0ff */
[----:B------:R-:W-:Y:S01]  /*4d60*/  IMAD.X R7, R21, 0x1, R7, P5 ;  /* 0x0000000115077824 */ /* 0x000fe200028e0607 */
[----:B----4-:R-:W-:-:S04]  /*4d70*/  IADD3 R4, P5, R4, UR5, RZ ;  /* 0x0000000504047c10 */ /* 0x010fc8000ffbe0ff */
[----:B------:R-:W-:Y:S02]  /*4d80*/  IADD3.X R5, R5, UR4, RZ, P5, !PT ;  /* 0x0000000405057c10 */ /* 0x000fe4000affe4ff */
[----:B------:R-:W-:-:S13]  /*4d90*/  ISETP.GT.AND P5, PT, R0, 0x40, P0 ;  /* 0x000000400000780c */ /* 0x000fda00007a4270 */
[----:B------:R-:W2:Y:S01]  /*4da0*/  @P5 LDG.E.LTC128B.U16 R20, desc[UR14][R4.64] ;  /* 0x0000000e04145981 */ /* 0x000ea2000c1e1520 */
[----:B------:R-:W-:Y:S01]  /*4db0*/  BSSY B0, `(.L_x_110) ;  /* 0x000000e000007945 */ /* 0x000fe20003800000 */
[----:B--2---:R-:W-:-:S05]  /*4dc0*/  HADD2.F32 R3, -RZ, R20.H0_H0 ;  /* 0x20000014ff037230 */ /* 0x004fca0000004100 */
[----:B------:R-:W-:-:S04]  /*4dd0*/  FMUL R2, R3, R14 ;  /* 0x0000000e03027220 */ /* 0x000fc80000400000 */
[----:B------:R-:W-:-:S05]  /*4de0*/  FFMA R2, R117, R11, R2 ;  /* 0x0000000b75027223 */ /* 0x000fca0000000002 */
[----:B------:R-:W-:-:S04]  /*4df0*/  F2FP.F16.F32.PACK_AB R2, RZ, R2 ;  /* 0x00000002ff02723e */ /* 0x000fc800000000ff */
[----:B------:R-:W-:-:S05]  /*4e00*/  PRMT R3, R2, 0x7610, R3 ;  /* 0x0000761002037816 */ /* 0x000fca0000000003 */
[----:B------:R2:W-:Y:S01]  /*4e10*/  @P5 STG.E.U16 desc[UR14][R128.64], R3 ;  /* 0x0000000380005986 */ /* 0x0005e2000c10150e */
[----:B------:R-:W-:-:S05]  /*4e20*/  IADD3 R2, P5, R12, R17, RZ ;  /* 0x000000110c027210 */ /* 0x000fca0007fbe0ff */
[----:B--2---:R-:W-:Y:S01]  /*4e30*/  IMAD.X R3, R13, 0x1, R21, P5 ;  /* 0x000000010d037824 */ /* 0x004fe200028e0615 */
[----:B------:R-:W-:-:S13]  /*4e40*/  ISETP.GT.AND P5, PT, R0, 0x48, P1 ;  /* 0x000000480000780c */ /* 0x000fda0000fa4270 */
[----:B------:R-:W-:Y:S05]  /*4e50*/  @!P5 BRA `(.L_x_111) ;  /* 0x00000000000cd947 */ /* 0x000fea0003800000 */
[----:B------:R-:W-:-:S04]  /*4e60*/  IADD3 R4, P6, R8, UR6, RZ ;  /* 0x0000000608047c10 */ /* 0x000fc8000ffde0ff */
[----:B------:R-:W-:-:S05]  /*4e70*/  IADD3.X R5, R9, UR4, RZ, P6, !PT ;  /* 0x0000000409057c10 */ /* 0x000fca000b7fe4ff */
[----:B------:R2:W5:Y:S04]  /*4e80*/  LDG.E.LTC128B.U16 R20, desc[UR14][R4.64] ;  /* 0x0000000e04147981 */ /* 0x000568000c1e1520 */
.L_x_111:
[----:B------:R-:W-:Y:S05]  /*4e90*/  BSYNC B0 ;  /* 0x0000000000007941 */ /* 0x000fea0003800000 */
.L_x_110:
        /* <DEDUP_REMOVED lines=8> */
[----:B------:R-:W-:-:S04]  /*4f20*/  IADD3 R4, P5, R8, UR5, RZ ;  /* 0x0000000508047c10 */ /* 0x000fc8000ffbe0ff */
[----:B--2---:R-:W-:Y:S02]  /*4f30*/  IADD3.X R5, R9, UR4, RZ, P5, !PT ;  /* 0x0000000409057c10 */ /* 0x004fe4000affe4ff */
[----:B------:R-:W-:-:S13]  /*4f40*/  ISETP.GT.AND P5, PT, R0, 0x48, P0 ;  /* 0x000000480000780c */ /* 0x000fda00007a4270 */
[----:B------:R-:W-:Y:S05]  /*4f50*/  @!P5 BRA `(.L_x_113) ;  /* 0x000000000004d947 */ /* 0x000fea0003800000 */
[----:B------:R2:W5:Y:S02]  /*4f60*/  LDG.E.LTC128B.U16 R20, desc[UR14][R4.64] ;  /* 0x0000000e04147981 */ /* 0x000564000c1e1520 */
.L_x_113:
[----:B------:R-:W-:Y:S05]  /*4f70*/  BSYNC B0 ;  /* 0x0000000000007941 */ /* 0x000fea0003800000 */
.L_x_112:
[----:B--2--5:R-:W-:Y:S01]  /*4f80*/  HADD2.F32 R5, -RZ, R20.H0_H0 ;  /* 0x20000014ff057230 */ /* 0x024fe20000004100 */
[----:B------:R-:W-:Y:S01]  /*4f90*/  ISETP.GT.AND P6, PT, R10, RZ, PT ;  /* 0x000000ff0a00720c */ /* 0x000fe20003fc4270 */
[----:B------:R-:W-:Y:S03]  /*4fa0*/  BSSY B0, `(.L_x_114) ;  /* 0x000000d000007945 */ /* 0x000fe60003800000 */
        /* <DEDUP_REMOVED lines=12> */
.L_x_115:
[----:B------:R-:W-:Y:S05]  /*5070*/  BSYNC B0 ;  /* 0x0000000000007941 */ /* 0x000fea0003800000 */
.L_x_114:
[----:B-----5:R-:W-:Y:S01]  /*5080*/  HADD2.F32 R7, -RZ, R20.H0_H0 ;  /* 0x20000014ff077230 */ /* 0x020fe20000004100 */
        /* <DEDUP_REMOVED lines=13> */
.L_x_117:
[----:B------:R-:W-:Y:S05]  /*5160*/  BSYNC B0 ;  /* 0x0000000000007941 */ /* 0x000fea0003800000 */
.L_x_116:
[----:B---3-5:R-:W-:Y:S01]  /*5170*/  HADD2.F32 R7, -RZ, R20.H0_H0 ;  /* 0x20000014ff077230 */ /* 0x028fe20000004100 */
        /* <DEDUP_REMOVED lines=8> */
[----:B---3--:R-:W-:Y:S01]  /*5200*/  IMAD.X R7, R89, 0x1, R21, P5 ;  /* 0x0000000159077824 */ /* 0x008fe200028e0615 */
[----:B0-----:R-:W-:-:S04]  /*5210*/  IADD3 R8, P5, R22, UR22, RZ ;  /* 0x0000001616087c10 */ /* 0x001fc8000ffbe0ff */
[----:B------:R-:W-:Y:S02]  /*5220*/  IADD3.X R9, R23, UR4, RZ, P5, !PT ;  /* 0x0000000417097c10 */ /* 0x000fe4000affe4ff */
[----:B------:R-:W-:-:S13]  /*5230*/  ISETP.GT.AND P5, PT, R0, 0x88, P6 ;  /* 0x000000880000780c */ /* 0x000fda00037a4270 */
[----:B------:R-:W-:Y:S05]  /*5240*/  @!P5 BRA `(.L_x_119) ;  /* 0x000000000004d947 */ /* 0x000fea0003800000 */
[----:B------:R0:W5:Y:S02]  /*5250*/  LDG.E.LTC128B.U16 R20, desc[UR14][R8.64] ;  /* 0x0000000e08147981 */ /* 0x000164000c1e1520 */
.L_x_119:
[----:B------:R-:W-:Y:S05]  /*5260*/  BSYNC B0 ;  /* 0x0000000000007941 */ /* 0x000fea0003800000 */
.L_x_118:
        /* <DEDUP_REMOVED lines=14> */
.L_x_121:
[----:B------:R-:W-:Y:S05]  /*5350*/  BSYNC B0 ;  /* 0x0000000000007941 */ /* 0x000fea0003800000 */
.L_x_120:
[----:B---3-5:R-:W-:Y:S01]  /*5360*/  HADD2.F32 R57, -RZ, R20.H0_H0 ;  /* 0x20000014ff397230 */ /* 0x028fe20000004100 */
        /* <DEDUP_REMOVED lines=13> */
.L_x_123:
[----:B------:R-:W-:Y:S05]  /*5440*/  BSYNC B0 ;  /* 0x0000000000007941 */ /* 0x000fea0003800000 */
.L_x_122:
        /* <DEDUP_REMOVED lines=8> */
[----:B---3--:R-:W-:Y:S01]  /*54d0*/  IMAD.X R59, R13, 0x1, R21, P5 ;  /* 0x000000010d3b7824 */ /* 0x008fe200028e0615 */
[----:B------:R-:W-:-:S13]  /*54e0*/  ISETP.GT.AND P5, PT, R0, 0x80, P6 ;  /* 0x000000800000780c */ /* 0x000fda00037a4270 */
[----:B------:R-:W-:Y:S05]  /*54f0*/  @!P5 BRA `(.L_x_125) ;  /* 0x00000000000cd947 */ /* 0x000fea0003800000 */
[----:B------:R-:W-:-:S04]  /*5500*/  IADD3 R112, P6, R18, UR19, RZ ;  /* 0x0000001312707c10 */ /* 0x000fc8000ffde0ff */
[----:B------:R-:W-:-:S05]  /*5510*/  IADD3.X R113, R19, UR4, RZ, P6, !PT ;  /* 0x0000000413717c10 */ /* 0x000fca000b7fe4ff */
[----:B------:R3:W5:Y:S04]  /*5520*/  LDG.E.LTC128B.U16 R20, desc[UR14][R112.64] ;  /* 0x0000000e70147981 */ /* 0x000768000c1e1520 */
.L_x_125:
[----:B------:R-:W-:Y:S05]  /*5530*/  BSYNC B0 ;  /* 0x0000000000007941 */ /* 0x000fea0003800000 */
.L_x_124:
        /* <DEDUP_REMOVED lines=14> */
.L_x_127:
[----:B------:R-:W-:Y:S05]  /*5620*/  BSYNC B0 ;  /* 0x0000000000007941 */ /* 0x000fea0003800000 */
.L_x_126:
        /* <DEDUP_REMOVED lines=14> */
.L_x_129:
[----:B------:R-:W-:Y:S05]  /*5710*/  BSYNC B0 ;  /* 0x0000000000007941 */ /* 0x000fea0003800000 */
.L_x_128:
        /* <DEDUP_REMOVED lines=14> */
.L_x_131:
[----:B------:R-:W-:Y:S05]  /*5800*/  BSYNC B0 ;  /* 0x0000000000007941 */ /* 0x000fea0003800000 */
.L_x_130:
        /* <DEDUP_REMOVED lines=14> */
.L_x_133:
[----:B------:R-:W-:Y:S05]  /*58f0*/  BSYNC B0 ;  /* 0x0000000000007941 */ /* 0x000fea0003800000 */
.L_x_132:
        /* <DEDUP_REMOVED lines=14> */
.L_x_135:
[----:B------:R-:W-:Y:S05]  /*59e0*/  BSYNC B0 ;  /* 0x0000000000007941 */ /* 0x000fea0003800000 */
.L_x_134:
        /* <DEDUP_REMOVED lines=14> */
.L_x_137:
[----:B------:R-:W-:Y:S05]  /*5ad0*/  BSYNC B0 ;  /* 0x0000000000007941 */ /* 0x000fea0003800000 */
.L_x_136:
        /* <DEDUP_REMOVED lines=14> */
.L_x_139:
[----:B------:R-:W-:Y:S05]  /*5bc0*/  BSYNC B0 ;  /* 0x0000000000007941 */ /* 0x000fea0003800000 */
.L_x_138:
        /* <DEDUP_REMOVED lines=14> */
.L_x_141:
[----:B------:R-:W-:Y:S05]  /*5cb0*/  BSYNC B0 ;  /* 0x0000000000007941 */ /* 0x000fea0003800000 */
.L_x_140:
        /* <DEDUP_REMOVED lines=14> */
.L_x_143:
[----:B------:R-:W-:Y:S05]  /*5da0*/  BSYNC B0 ;  /* 0x0000000000007941 */ /* 0x000fea0003800000 */
.L_x_142:
        /* <DEDUP_REMOVED lines=14> */
.L_x_145:
[----:B------:R-:W-:Y:S05]  /*5e90*/  BSYNC B0 ;  /* 0x0000000000007941 */ /* 0x000fea0003800000 */
.L_x_144:
        /* <DEDUP_REMOVED lines=14> */
.L_x_147:
[----:B------:R-:W-:Y:S05]  /*5f80*/  BSYNC B0 ;  /* 0x0000000000007941 */ /* 0x000fea0003800000 */
.L_x_146:
        /* <DEDUP_REMOVED lines=14> */
.L_x_149:
[----:B------:R-:W-:Y:S05]  /*6070*/  BSYNC B0 ;  /* 0x0000000000007941 */ /* 0x000fea0003800000 */
.L_x_148:
        /* <DEDUP_REMOVED lines=14> */
.L_x_151:
[----:B------:R-:W-:Y:S05]  /*6160*/  BSYNC B0 ;  /* 0x0000000000007941 */ /* 0x000fea0003800000 */
.L_x_150:
        /* <DEDUP_REMOVED lines=14> */
.L_x_153:
[----:B------:R-:W-:Y:S05]  /*6250*/  BSYNC B0 ;  /* 0x0000000000007941 */ /* 0x000fea0003800000 */
.L_x_152:
        /* <DEDUP_REMOVED lines=14> */
.L_x_155:
[----:B------:R-:W-:Y:S05]  /*6340*/  BSYNC B0 ;  /* 0x0000000000007941 */ /* 0x000fea0003800000 */
.L_x_154:
[----:B---3-5:R-:W-:Y:S01]  /*6350*/  HADD2.F32 R59, -RZ, R20.H0_H0 ;  /* 0x20000014ff3b7230 */ /* 0x028fe20000004100 */
[----:B------:R-:W-:Y:S04]  /*6360*/  BSSY B0, `(.L_x_156) ;  /* 0x000000c000007945 */ /* 0x000fe80003800000 */
        /* <DEDUP_REMOVED lines=11> */
.L_x_157:
[----:B------:R-:W-:Y:S05]  /*6420*/  BSYNC B0 ;  /* 0x0000000000007941 */ /* 0x000fea0003800000 */
.L_x_156:
        /* <DEDUP_REMOVED lines=14> */
.L_x_159:
[----:B------:R-:W-:Y:S05]  /*6510*/  BSYNC B0 ;  /* 0x0000000000007941 */ /* 0x000fea0003800000 */
.L_x_158:
[----:B---3-5:R-:W-:Y:S01]  /*6520*/  HADD2.F32 R61, -RZ, R20.H0_H0 ;  /* 0x20000014ff3d7230 */ /* 0x028fe20000004100 */
        /* <DEDUP_REMOVED lines=12> */
.L_x_161:
[----:B------:R-:W-:Y:S05]  /*65f0*/  BSYNC B0 ;  /* 0x0000000000007941 */ /* 0x000fea0003800000 */
.L_x_160:
        /* <DEDUP_REMOVED lines=13> */
.L_x_163:
[----:B------:R-:W-:Y:S05]  /*66d0*/  BSYNC B0 ;  /* 0x0000000000007941 */ /* 0x000fea0003800000 */
.L_x_162:
        /* <DEDUP_REMOVED lines=13> */
.L_x_165:
[----:B------:R-:W-:Y:S05]  /*67b0*/  BSYNC B0 ;  /* 0x0000000000007941 */ /* 0x000fea0003800000 */
.L_x_164:
        /* <DEDUP_REMOVED lines=13> */
.L_x_167:
[----:B------:R-:W-:Y:S05]  /*6890*/  BSYNC B0 ;  /* 0x0000000000007941 */ /* 0x000fea0003800000 */
.L_x_166:
        /* <DEDUP_REMOVED lines=13> */
.L_x_169:
[----:B------:R-:W-:Y:S05]  /*6970*/  BSYNC B0 ;  /* 0x0000000000007941 */ /* 0x000fea0003800000 */
.L_x_168:
        /* <DEDUP_REMOVED lines=13> */
.L_x_171:
[----:B------:R-:W-:Y:S05]  /*6a50*/  BSYNC B0 ;  /* 0x0000000000007941 */ /* 0x000fea0003800000 */
.L_x_170:
        /* <DEDUP_REMOVED lines=8> */
[----:B------:R-:W-:-:S04]  /*6ae0*/  IADD3 R18, P5, R18, UR5, RZ ;  /* 0x0000000512127c10 */ /* 0x000fc8000ffbe0ff */
[----:B------:R-:W-:Y:S02]  /*6af0*/  IADD3.X R19, R19, UR4, RZ, P5, !PT ;  /* 0x0000000413137c10 */ /* 0x000fe4000affe4ff */
[----:B------:R-:W-:-:S13]  /*6b00*/  ISETP.GT.AND P5, PT, R0, 0x80, P0 ;  /* 0x000000800000780c */ /* 0x000fda00007a4270 */
[----:B------:R-:W-:Y:S05]  /*6b10*/  @!P5 BRA `(.L_x_173) ;  /* 0x000000000004d947 */ /* 0x000fea0003800000 */
[----:B------:R3:W5:Y:S02]  /*6b20*/  LDG.E.LTC128B.U16 R20, desc[UR14][R18.64] ;  /* 0x0000000e12147981 */ /* 0x000764000c1e1520 */
.L_x_173:
[----:B------:R-:W-:Y:S05]  /*6b30*/  BSYNC B0 ;  /* 0x0000000000007941 */ /* 0x000fea0003800000 */
.L_x_172:
        /* <DEDUP_REMOVED lines=13> */
.L_x_175:
[----:B------:R-:W-:Y:S05]  /*6c10*/  BSYNC B0 ;  /* 0x0000000000007941 */ /* 0x000fea0003800000 */
.L_x_174:
        /* <DEDUP_REMOVED lines=9> */
[----:B---3--:R-:W-:Y:S02]  /*6cb0*/  IADD3.X R13, R23, UR4, RZ, P5, !PT ;  /* 0x00000004170d7c10 */ /* 0x008fe4000affe4ff */
[----:B------:R-:W-:-:S13]  /*6cc0*/  ISETP.GT.AND P5, PT, R0, 0x88, P0 ;  /* 0x000000880000780c */ /* 0x000fda00007a4270 */
[----:B------:R-:W-:Y:S05]  /*6cd0*/  @!P5 BRA `(.L_x_177) ;  /* 0x000000000004d947 */ /* 0x000fea0003800000 */
[----:B------:R3:W5:Y:S02]  /*6ce0*/  LDG.E.LTC128B.U16 R20, desc[UR14][R12.64] ;  /* 0x0000000e0c147981 */ /* 0x000764000c1e1520 */
.L_x_177:
[----:B------:R-:W-:Y:S05]  /*6cf0*/  BSYNC B0 ;  /* 0x0000000000007941 */ /* 0x000fea0003800000 */
.L_x_176:
        /* <DEDUP_REMOVED lines=15> */
.L_x_179:
[----:B------:R-:W-:Y:S05]  /*6df0*/  BSYNC B0 ;  /* 0x0000000000007941 */ /* 0x000fea0003800000 */
.L_x_178:
        /* <DEDUP_REMOVED lines=11> */
[----:B-1----:R-:W-:-:S04]  /*6eb0*/  IADD3 R22, P6, R4, UR21, RZ ;  /* 0x0000001504167c10 */ /* 0x002fc8000ffde0ff */
[----:B------:R-:W-:-:S05]  /*6ec0*/  IADD3.X R23, R5, UR4, RZ, P6, !PT ;  /* 0x0000000405177c10 */ /* 0x000fca000b7fe4ff */
[----:B------:R3:W5:Y:S04]  /*6ed0*/  LDG.E.LTC128B.U16 R20, desc[UR14][R22.64] ;  /* 0x0000000e16147981 */ /* 0x000768000c1e1520 */
.L_x_181:
[----:B------:R-:W-:Y:S05]  /*6ee0*/  BSYNC B0 ;  /* 0x0000000000007941 */ /* 0x000fea0003800000 */
.L_x_180:
[----:B-1-3-5:R-:W-:Y:S01]  /*6ef0*/  HADD2.F32 R23, -RZ, R20.H0_H0 ;  /* 0x20000014ff177230 */ /* 0x02afe20000004100 */
[----:B------:R-:W-:Y:S01]  /*6f00*/  ISETP.GT.AND P6, PT, R10, RZ, PT ;  /* 0x000000ff0a00720c */ /* 0x000fe20003fc4270 */
[----:B------:R-:W-:Y:S03]  /*6f10*/  BSSY B0, `(.L_x_182) ;  /* 0x000000e000007945 */ /* 0x000fe60003800000 */
[----:B------:R-:W-:-:S04]  /*6f20*/  FMUL R16, R23, R14 ;  /* 0x0000000e17107220 */ /* 0x000fc80000400000 */
[----:B------:R-:W-:-:S05]  /*6f30*/  FFMA R16, R25, R11, R16 ;  /* 0x0000000b19107223 */ /* 0x000fca0000000010 */
[----:B------:R-:W-:-:S04]  /*6f40*/  F2FP.F16.F32.PACK_AB R16, RZ, R16 ;  /* 0x00000010ff10723e */ /* 0x000fc800000000ff */
[----:B------:R-:W-:Y:S02]  /*6f50*/  PRMT R23, R16, 0x7610, R23 ;  /* 0x0000761010177816 */ /* 0x000fe40000000017 */
[----:B------:R-:W-:-:S03]  /*6f60*/  PRMT R16, R20, 0x7610, R16 ;  /* 0x0000761014107816 */ /* 0x000fc60000000010 */
[----:B------:R1:W-:Y:S01]  /*6f70*/  @P5 STG.E.U16 desc[UR14][R60.64], R23 ;  /* 0x000000173c005986 */ /* 0x0003e2000c10150e */
[----:B------:R-:W-:-:S05]  /*6f80*/  IADD3 R22, P5, R6, R17, RZ ;  /* 0x0000001106167210 */ /* 0x000fca0007fbe0ff */
[----:B-1----:R-:W-:Y:S01]  /*6f90*/  IMAD.X R23, R7, 0x1, R21, P5 ;  /* 0x0000000107177824 */ /* 0x002fe200028e0615 */
[----:B------:R-:W-:-:S13]  /*6fa0*/  ISETP.GT.AND P5, PT, R0, 0xc8, P6 ;  /* 0x000000c80000780c */ /* 0x000fda00037a4270 */
[----:B------:R-:W-:Y:S05]  /*6fb0*/  @!P5 BRA `(.L_x_183) ;  /* 0x00000000000cd947 */ /* 0x000fea0003800000 */
[----:B------:R-:W-:-:S04]  /*6fc0*/  IADD3 R16, P6, R8, UR22, RZ ;  /* 0x0000001608107c10 */ /* 0x000fc8000ffde0ff */
[----:B------:R-:W-:-:S05]  /*6fd0*/  IADD3.X R17, R9, UR4, RZ, P6, !PT ;  /* 0x0000000409117c10 */ /* 0x000fca000b7fe4ff */
[----:B------:R1:W5:Y:S04]  /*6fe0*/  LDG.E.LTC128B.U16 R16, desc[UR14][R16.64] ;  /* 0x0000000e10107981 */ /* 0x000368000c1e1520 */
.L_x_183:
[----:B------:R-:W-:Y:S05]  /*6ff0*/  BSYNC B0 ;  /* 0x0000000000007941 */ /* 0x000fea0003800000 */
.L_x_182:
[----:B-1---5:R-:W-:Y:S01]  /*7000*/  HADD2.F32 R17, -RZ, R16.H0_H0 ;  /* 0x20000010ff117230 */ /* 0x022fe20000004100 */
        /* <DEDUP_REMOVED lines=9> */
[----:B-1----:R-:W-:Y:S05]  /*70a0*/  @!P5 BRA `(.L_x_185) ;  /* 0x00000000000cd947 */ /* 0x002fea0003800000 */
[----:B------:R-:W-:-:S04]  /*70b0*/  IADD3 R16, P6, R8, UR21, RZ ;  /* 0x0000001508107c10 */ /* 0x000fc8000ffde0ff */
[----:B------:R-:W-:-:S05]  /*70c0*/  IADD3.X R17, R9, UR4, RZ, P6, !PT ;  /* 0x0000000409117c10 */ /* 0x000fca000b7fe4ff */
[----:B------:R1:W5:Y:S04]  /*70d0*/  LDG.E.LTC128B.U16 R16, desc[UR14][R16.64] ;  /* 0x0000000e10107981 */ /* 0x000368000c1e1520 */
.L_x_185:
[----:B------:R-:W-:Y:S05]  /*70e0*/  BSYNC B0 ;  /* 0x0000000000007941 */ /* 0x000fea0003800000 */
.L_x_184:
        /* <DEDUP_REMOVED lines=12> */
[----:B-1----:R-:W-:-:S05]  /*71b0*/  IADD3.X R17, R5, UR4, RZ, P6, !PT ;  /* 0x0000000405117c10 */ /* 0x002fca000b7fe4ff */
[----:B------:R3:W5:Y:S04]  /*71c0*/  LDG.E.LTC128B.U16 R16, desc[UR14][R16.64] ;  /* 0x0000000e10107981 */ /* 0x000768000c1e1520 */
.L_x_187:
[----:B------:R-:W-:Y:S05]  /*71d0*/  BSYNC B0 ;  /* 0x0000000000007941 */ /* 0x000fea0003800000 */
.L_x_186:
[----:B-----5:R-:W-:Y:S01]  /*71e0*/  HADD2.F32 R15, -RZ, R16.H0_H0 ;  /* 0x20000010ff0f7230 */ /* 0x020fe20000004100 */
[----:B------:R-:W-:Y:S01]  /*71f0*/  ISETP.GT.AND P6, PT, R10, 0x9, PT ;  /* 0x000000090a00780c */ /* 0x000fe20003fc4270 */
[----:B------:R-:W-:Y:S03]  /*7200*/  BSSY B0, `(.L_x_188) ;  /* 0x000000e000007945 */ /* 0x000fe60003800000 */
[----:B------:R-:W-:-:S04]  /*7210*/  FMUL R15, R15, R14 ;  /* 0x0000000e0f0f7220 */ /* 0x000fc80000400000 */
[----:B------:R-:W-:-:S05]  /*7220*/  FFMA R15, R28, R11, R15 ;  /* 0x0000000b1c0f7223 */ /* 0x000fca000000000f */
[----:B------:R-:W-:-:S04]  /*7230*/  F2FP.F16.F32.PACK_AB R15, RZ, R15 ;  /* 0x0000000fff0f723e */ /* 0x000fc800000000ff */
[----:B-1-3--:R-:W-:Y:S02]  /*7240*/  PRMT R17, R15, 0x7610, R17 ;  /* 0x000076100f117816 */ /* 0x00afe40000000011 */
[----:B------:R-:W-:-:S03]  /*7250*/  PRMT R15, R16, 0x7610, R15 ;  /* 0x00007610100f7816 */ /* 0x000fc6000000000f */
        /* <DEDUP_REMOVED lines=8> */
.L_x_189:
[----:B------:R-:W-:Y:S05]  /*72e0*/  BSYNC B0 ;  /* 0x0000000000007941 */ /* 0x000fea0003800000 */
.L_x_188:
[----:B-1---5:R-:W-:Y:S01]  /*72f0*/  HADD2.F32 R13, -RZ, R15.H0_H0 ;  /* 0x2000000fff0d7230 */ /* 0x022fe20000004100 */
[----:B------:R-:W-:Y:S01]  /*7300*/  ISETP.GT.AND P6, PT, R10, 0x8, PT ;  /* 0x000000080a00780c */ /* 0x000fe20003fc4270 */
        /* <DEDUP_REMOVED lines=14> */
.L_x_191:
[----:B------:R-:W-:Y:S05]  /*73f0*/  BSYNC B0 ;  /* 0x0000000000007941 */ /* 0x000fea0003800000 */
.L_x_190:
        /* <DEDUP_REMOVED lines=14> */
.L_x_193:
[----:B------:R-:W-:Y:S05]  /*74e0*/  BSYNC B0 ;  /* 0x0000000000007941 */ /* 0x000fea0003800000 */
.L_x_192:
        /* <DEDUP_REMOVED lines=14> */
.L_x_195:
[----:B------:R-:W-:Y:S05]  /*75d0*/  BSYNC B0 ;  /* 0x0000000000007941 */ /* 0x000fea0003800000 */
.L_x_194:
        /* <DEDUP_REMOVED lines=14> */
.L_x_197:
[----:B------:R-:W-:Y:S05]  /*76c0*/  BSYNC B0 ;  /* 0x0000000000007941 */ /* 0x000fea0003800000 */
.L_x_196:
[----:B-1---5:R-:W-:Y:S01]  /*76d0*/  HADD2.F32 R13, -RZ, R12.H0_H0 ;  /* 0x2000000cff0d7230 */ /* 0x022fe20000004100 */
[----:B------:R-:W-:Y:S01]  /*76e0*/  ISETP.GT.AND P6, PT, R10, 0x10, PT ;  /* 0x000000100a00780c */ /* 0x000fe20003fc4270 */
        /* <DEDUP_REMOVED lines=13> */
.L_x_199:
[----:B------:R-:W-:Y:S05]  /*77c0*/  BSYNC B0 ;  /* 0x0000000000007941 */ /* 0x000fea0003800000 */
.L_x_198:
        /* <DEDUP_REMOVED lines=14> */
.L_x_201:
[----:B------:R-:W-:Y:S05]  /*78b0*/  BSYNC B0 ;  /* 0x0000000000007941 */ /* 0x000fea0003800000 */
.L_x_200:
        /* <DEDUP_REMOVED lines=14> */
.L_x_203:
[----:B------:R-:W-:Y:S05]  /*79a0*/  BSYNC B0 ;  /* 0x0000000000007941 */ /* 0x000fea0003800000 */
.L_x_202:
        /* <DEDUP_REMOVED lines=14> */
.L_x_205:
[----:B------:R-:W-:Y:S05]  /*7a90*/  BSYNC B0 ;  /* 0x0000000000007941 */ /* 0x000fea0003800000 */
.L_x_204:
        /* <DEDUP_REMOVED lines=15> */
.L_x_207:
[----:B------:R-:W-:Y:S05]  /*7b90*/  BSYNC B0 ;  /* 0x0000000000007941 */ /* 0x000fea0003800000 */
.L_x_206:
        /* <DEDUP_REMOVED lines=14> */
.L_x_209:
[----:B------:R-:W-:Y:S05]  /*7c80*/  BSYNC B0 ;  /* 0x0000000000007941 */ /* 0x000fea0003800000 */
.L_x_208:
        /* <DEDUP_REMOVED lines=15> */
.L_x_211:
[----:B------:R-:W-:Y:S05]  /*7d80*/  BSYNC B0 ;  /* 0x0000000000007941 */ /* 0x000fea0003800000 */
.L_x_210:
        /* <DEDUP_REMOVED lines=14> */
.L_x_213:
[----:B------:R-:W-:Y:S05]  /*7e70*/  BSYNC B0 ;  /* 0x0000000000007941 */ /* 0x000fea0003800000 */
.L_x_212:
[----:B-1---5:R-:W-:Y:S01]  /*7e80*/  HADD2.F32 R13, -RZ, R12.H0_H0 ;  /* 0x2000000cff0d7230 */ /* 0x022fe20000004100 */
[----:B------:R-:W-:Y:S01]  /*7e90*/  ISETP.GT.AND P6, PT, R10, 0x20, PT ;  /* 0x000000200a00780c */ /* 0x000fe20003fc4270 */
[----:B------:R-:W-:Y:S03]  /*7ea0*/  BSSY B0, `(.L_x_214) ;  /* 0x000000a000007945 */ /* 0x000fe60003800000 */
[----:B------:R-:W-:-:S04]  /*7eb0*/  FMUL R20, R13, R14 ;  /* 0x0000000e0d147220 */ /* 0x000fc80000400000 */
[----:B------:R-:W-:-:S05]  /*7ec0*/  FFMA R20, R41, R11, R20 ;  /* 0x0000000b29147223 */ /* 0x000fca0000000014 */
[----:B------:R-:W-:-:S05]  /*7ed0*/  F2FP.F16.F32.PACK_AB R20, RZ, R20 ;  /* 0x00000014ff14723e */ /* 0x000fca00000000ff */
[----:B------:R1:W-:Y:S01]  /*7ee0*/  @P5 STG.E.U16 desc[UR14][R24.64], R20 ;  /* 0x0000001418005986 */ /* 0x0003e2000c10150e */
[----:B------:R-:W-:-:S13]  /*7ef0*/  ISETP.GT.AND P5, PT, R0, 0xc8, P6 ;  /* 0x000000c80000780c */ /* 0x000fda00037a4270 */
[----:B-1----:R-:W-:Y:S05]  /*7f00*/  @!P5 BRA `(.L_x_215) ;  /* 0x00000000000cd947 */ /* 0x002fea0003800000 */
[----:B------:R-:W-:-:S04]  /*7f10*/  IADD3 R12, P6, R8, UR12, RZ ;  /* 0x0000000c080c7c10 */ /* 0x000fc8000ffde0ff */
[----:B------:R-:W-:-:S05]  /*7f20*/  IADD3.X R13, R9, UR4, RZ, P6, !PT ;  /* 0x00000004090d7c10 */ /* 0x000fca000b7fe4ff */
[----:B------:R1:W5:Y:S04]  /*7f30*/  LDG.E.LTC128B.U16 R12, desc[UR14][R12.64] ;  /* 0x0000000e0c0c7981 */ /* 0x000368000c1e1520 */
.L_x_215:
[----:B------:R-:W-:Y:S05]  /*7f40*/  BSYNC B0 ;  /* 0x0000000000007941 */ /* 0x000fea0003800000 */
.L_x_214:
        /* <DEDUP_REMOVED lines=12> */
.L_x_217:
[----:B------:R-:W-:Y:S05]  /*8010*/  BSYNC B0 ;  /* 0x0000000000007941 */ /* 0x000fea0003800000 */
.L_x_216:
        /* <DEDUP_REMOVED lines=15> */
.L_x_219:
[----:B------:R-:W-:Y:S05]  /*8110*/  BSYNC B0 ;  /* 0x0000000000007941 */ /* 0x000fea0003800000 */
.L_x_218:
[----:B-1---5:R-:W-:Y:S01]  /*8120*/  HADD2.F32 R13, -RZ, R12.H0_H0 ;  /* 0x2000000cff0d7230 */ /* 0x022fe20000004100 */
        /* <DEDUP_REMOVED lines=12> */
.L_x_221:
[----:B------:R-:W-:Y:S05]  /*81f0*/  BSYNC B0 ;  /* 0x0000000000007941 */ /* 0x000fea0003800000 */
.L_x_220:
[----:B-1---5:R-:W-:Y:S01]  /*8200*/  HADD2.F32 R13, -RZ, R12.H0_H0 ;  /* 0x2000000cff0d7230 */ /* 0x022fe20000004100 */
[----:B------:R-:W-:Y:S01]  /*8210*/  ISETP.GT.AND P6, PT, R10, 0x28, PT ;  /* 0x000000280a00780c */ /* 0x000fe20003fc4270 */
[----:B------:R-:W-:Y:S03]  /*8220*/  BSSY B0, `(.L_x_222) ;  /* 0x000000c000007945 */ /* 0x000fe60003800000 */
[----:B------:R-:W-:Y:S01]  /*8230*/  FMUL R10, R13, R14 ;  /* 0x0000000e0d0a7220 */ /* 0x000fe20000400000 */
[----:B------:R-:W-:-:S03]  /*8240*/  ISETP.GT.AND P6, PT, R0, 0xc8, P6 ;  /* 0x000000c80000780c */ /* 0x000fc600037c4270 */
[----:B------:R-:W-:-:S05]  /*8250*/  FFMA R10, R45, R11, R10 ;  /* 0x0000000b2d0a7223 */ /* 0x000fca000000000a */
[----:B------:R-:W-:-:S04]  /*8260*/  F2FP.F16.F32.PACK_AB R10, RZ, R10 ;  /* 0x0000000aff0a723e */ /* 0x000fc800000000ff */
[----:B------:R-:W-:Y:S02]  /*8270*/  PRMT R13, R10, 0x7610, R13 ;  /* 0x000076100a0d7816 */ /* 0x000fe4000000000d */
[----:B------:R-:W-:-:S03]  /*8280*/  PRMT R10, R12, 0x7610, R10 ;  /* 0x000076100c0a7816 */ /* 0x000fc6000000000a */
[----:B------:R1:W-:Y:S01]  /*8290*/  @P5 STG.E.U16 desc[UR14][R18.64], R13 ;  /* 0x0000000d12005986 */ /* 0x0003e2000c10150e */
[----:B------:R-:W-:Y:S05]  /*82a0*/  @!P6 BRA `(.L_x_223) ;  /* 0x00000000000ce947 */ /* 0x000fea0003800000 */
[----:B------:R-:W-:-:S04]  /*82b0*/  IADD3 R12, P5, R8, UR10, RZ ;  /* 0x0000000a080c7c10 */ /* 0x000fc8000ffbe0ff */
[----:B-1----:R-:W-:-:S05]  /*82c0*/  IADD3.X R13, R9, UR4, RZ, P5, !PT ;  /* 0x00000004090d7c10 */ /* 0x002fca000affe4ff */
[----:B------:R3:W5:Y:S04]  /*82d0*/  LDG.E.LTC128B.U16 R10, desc[UR14][R12.64] ;  /* 0x0000000e0c0a7981 */ /* 0x000768000c1e1520 */
.L_x_223:
[----:B------:R-:W-:Y:S05]  /*82e0*/  BSYNC B0 ;  /* 0x0000000000007941 */ /* 0x000fea0003800000 */
.L_x_222:
[----:B-1-3-5:R-:W-:Y:S01]  /*82f0*/  HADD2.F32 R13, -RZ, R10.H0_H0 ;  /* 0x2000000aff0d7230 */ /* 0x02afe20000004100 */
[----:B------:R-:W-:Y:S01]  /*8300*/  IADD3 R12, P5, R6, R101, RZ ;  /* 0x00000065060c7210 */ /* 0x000fe20007fbe0ff */
[----:B------:R-:W-:Y:S01]  /*8310*/  BSSY B0, `(.L_x_224) ;  /* 0x000000b000007945 */ /* 0x000fe20003800000 */
[----:B------:R-:W-:Y:S02]  /*8320*/  ISETP.GT.AND P4, PT, R0, 0xc8, P4 ;  /* 0x000000c80000780c */ /* 0x000fe40002784270 */
[----:B------:R-:W-:-:S04]  /*8330*/  FMUL R13, R13, R14 ;  /* 0x0000000e0d0d7220 */ /* 0x000fc80000400000 */
[----:B------:R-:W-:-:S05]  /*8340*/  FFMA R13, R46, R11, R13 ;  /* 0x0000000b2e0d7223 */ /* 0x000fca000000000d */
[----:B------:R-:W-:Y:S01]  /*8350*/  F2FP.F16.F32.PACK_AB R15, RZ, R13 ;  /* 0x0000000dff0f723e */ /* 0x000fe200000000ff */
[----:B------:R-:W-:-:S05]  /*8360*/  IMAD.X R13, R7, 0x1, R21, P5 ;  /* 0x00000001070d7824 */ /* 0x000fca00028e0615 */
[----:B------:R1:W-:Y:S01]  /*8370*/  @P6 STG.E.U16 desc[UR14][R12.64], R15 ;  /* 0x0000000f0c006986 */ /* 0x0003e2000c10150e */
[----:B------:R-:W-:Y:S05]  /*8380*/  @!P4 BRA `(.L_x_225) ;  /* 0x00000000000cc947 */ /* 0x000fea0003800000 */
[----:B-1----:R-:W-:-:S04]  /*8390*/  IADD3 R12, P5, R8, UR9, RZ ;  /* 0x00000009080c7c10 */ /* 0x002fc8000ffbe0ff */
[----:B------:R-:W-:-:S05]  /*83a0*/  IADD3.X R13, R9, UR4, RZ, P5, !PT ;  /* 0x00000004090d7c10 */ /* 0x000fca000affe4ff */
[----:B------:R3:W5:Y:S04]  /*83b0*/  LDG.E.LTC128B.U16 R10, desc[UR14][R12.64] ;  /* 0x0000000e0c0a7981 */ /* 0x000768000c1e1520 */
.L_x_225:
[----:B------:R-:W-:Y:S05]  /*83c0*/  BSYNC B0 ;  /* 0x0000000000007941 */ /* 0x000fea0003800000 */
.L_x_224:
[----:B-1-3-5:R-:W-:Y:S01]  /*83d0*/  HADD2.F32 R13, -RZ, R10.H0_H0 ;  /* 0x2000000aff0d7230 */ /* 0x02afe20000004100 */
[----:B------:R-:W-:Y:S01]  /*83e0*/  ISETP.GT.AND P5, PT, R0, 0xc0, P3 ;  /* 0x000000c00000780c */ /* 0x000fe20001fa4270 */
[----:B------:R-:W-:Y:S03]  /*83f0*/  BSSY B0, `(.L_x_226) ;  /* 0x000000b000007945 */ /* 0x000fe60003800000 */
[----:B------:R-:W-:-:S04]  /*8400*/  FMUL R12, R13, R14 ;  /* 0x0000000e0d0c7220 */ /* 0x000fc80000400000 */
[----:B------:R-:W-:Y:S01]  /*8410*/  FFMA R47, R47, R11, R12 ;  /* 0x0000000b2f2f7223 */ /* 0x000fe2000000000c */
[----:B------:R-:W-:-:S04]  /*8420*/  IADD3 R12, P6, R6, R103, RZ ;  /* 0x00000067060c7210 */ /* 0x000fc80007fde0ff */
[----:B------:R-:W-:Y:S01]  /*8430*/  F2FP.F16.F32.PACK_AB R47, RZ, R47 ;  /* 0x0000002fff2f723e */ /* 0x000fe200000000ff */
[----:B------:R-:W-:-:S05]  /*8440*/  IMAD.X R13, R7, 0x1, R21, P6 ;  /* 0x00000001070d7824 */ /* 0x000fca00030e0615 */
[----:B------:R1:W-:Y:S01]  /*8450*/  @P4 STG.E.U16 desc[UR14][R12.64], R47 ;  /* 0x0000002f0c004986 */ /* 0x0003e2000c10150e */
[----:B------:R-:W-:Y:S05]  /*8460*/  @!P5 BRA `(.L_x_227) ;  /* 0x00000000000cd947 */ /* 0x000fea0003800000 */
[----:B-1----:R-:W-:-:S04]  /*8470*/  IADD3 R12, P4, R4, UR8, RZ ;  /* 0x00000008040c7c10 */ /* 0x002fc8000ff9e0ff */
[----:B------:R-:W-:-:S05]  /*8480*/  IADD3.X R13, R5, UR4, RZ, P4, !PT ;  /* 0x00000004050d7c10 */ /* 0x000fca000a7fe4ff */
[----:B------:R3:W5:Y:S04]  /*8490*/  LDG.E.LTC128B.U16 R10, desc[UR14][R12.64] ;  /* 0x0000000e0c0a7981 */ /* 0x000768000c1e1520 */
.L_x_227:
[----:B------:R-:W-:Y:S05]  /*84a0*/  BSYNC B0 ;  /* 0x0000000000007941 */ /* 0x000fea0003800000 */
.L_x_226:
        /* <DEDUP_REMOVED lines=13> */
.L_x_229:
[----:B------:R-:W-:Y:S05]  /*8580*/  BSYNC B0 ;  /* 0x0000000000007941 */ /* 0x000fea0003800000 */
.L_x_228:
        /* <DEDUP_REMOVED lines=13> */
.L_x_231:
[----:B------:R-:W-:Y:S05]  /*8660*/  BSYNC B0 ;  /* 0x0000000000007941 */ /* 0x000fea0003800000 */
.L_x_230:
        /* <DEDUP_REMOVED lines=13> */
.L_x_233:
[----:B------:R-:W-:Y:S05]  /*8740*/  BSYNC B0 ;  /* 0x0000000000007941 */ /* 0x000fea0003800000 */
.L_x_232:
        /* <DEDUP_REMOVED lines=13> */
.L_x_235:
[----:B------:R-:W-:Y:S05]  /*8820*/  BSYNC B0 ;  /* 0x0000000000007941 */ /* 0x000fea0003800000 */
.L_x_234:
[----:B-1-3-5:R-:W-:Y:S01]  /*8830*/  HADD2.F32 R13, -RZ, R10.H0_H0 ;  /* 0x2000000aff0d7230 */ /* 0x02afe20000004100 */
[----:B------:R-:W-:Y:S01]  /*8840*/  IADD3 R12, P4, R2, R109, RZ ;  /* 0x0000006d020c7210 */ /* 0x000fe20007f9e0ff */
[----:B------:R-:W-:Y:S01]  /*8850*/  BSSY B0, `(.L_x_236) ;  /* 0x000000b000007945 */ /* 0x000fe20003800000 */
[----:B------:R-:W-:Y:S02]  /*8860*/  ISETP.GT.AND P2, PT, R0, 0xc0, P0 ;  /* 0x000000c00000780c */ /* 0x000fe40000744270 */
[----:B------:R-:W-:-:S04]  /*8870*/  FMUL R13, R13, R14 ;  /* 0x0000000e0d0d7220 */ /* 0x000fc80000400000 */
[----:B------:R-:W-:-:S05]  /*8880*/  FFMA R13, R52, R11, R13 ;  /* 0x0000000b340d7223 */ /* 0x000fca000000000d */
[----:B------:R-:W-:Y:S01]  /*8890*/  F2FP.F16.F32.PACK_AB R15, RZ, R13 ;  /* 0x0000000dff0f723e */ /* 0x000fe200000000ff */
[----:B------:R-:W-:Y:S01]  /*88a0*/  IMAD.X R13, R3, 0x1, R21, P4 ;  /* 0x00000001030d7824 */ /* 0x000fe200020e0615 */
[----:B--2---:R-:W-:-:S04]  /*88b0*/  IADD3 R4, P4, R4, UR5, RZ ;  /* 0x0000000504047c10 */ /* 0x004fc8000ff9e0ff */
[----:B------:R1:W-:Y:S01]  /*88c0*/  @P3 STG.E.U16 desc[UR14][R12.64], R15 ;  /* 0x0000000f0c003986 */ /* 0x0003e2000c10150e */
[----:B------:R-:W-:Y:S01]  /*88d0*/  IADD3.X R5, R5, UR4, RZ, P4, !PT ;  /* 0x0000000405057c10 */ /* 0x000fe2000a7fe4ff */
[----:B------:R-:W-:Y:S07]  /*88e0*/  @!P2 BRA `(.L_x_237) ;  /* 0x000000000004a947 */ /* 0x000fee0003800000 */
[----:B------:R2:W5:Y:S02]  /*88f0*/  LDG.E.LTC128B.U16 R10, desc[UR14][R4.64] ;  /* 0x0000000e040a7981 */ /* 0x000564000c1e1520 */
.L_x_237:
[----:B------:R-:W-:Y:S05]  /*8900*/  BSYNC B0 ;  /* 0x0000000000007941 */ /* 0x000fea0003800000 */
.L_x_236:
[----:B--2--5:R-:W-:Y:S01]  /*8910*/  HADD2.F32 R5, -RZ, R10.H0_H0 ;  /* 0x2000000aff057230 */ /* 0x024fe20000004100 */
[----:B------:R-:W-:Y:S01]  /*8920*/  IADD3 R2, P3, R2, R111, RZ ;  /* 0x0000006f02027210 */ /* 0x000fe20007f7e0ff */
[----:B------:R-:W-:Y:S01]  /*8930*/  BSSY B0, `(.L_x_238) ;  /* 0x000000b000007945 */ /* 0x000fe20003800000 */
[----:B------:R-:W-:Y:S02]  /*8940*/  ISETP.GT.AND P1, PT, R0, 0xc8, P1 ;  /* 0x000000c80000780c */ /* 0x000fe40000f24270 */
[----:B------:R-:W-:Y:S01]  /*8950*/  FMUL R4, R5, R14 ;  /* 0x0000000e05047220 */ /* 0x000fe20000400000 */
[----:B------:R-:W-:-:S03]  /*8960*/  IMAD.X R3, R3, 0x1, R21, P3 ;  /* 0x0000000103037824 */ /* 0x000fc600018e0615 */
[----:B------:R-:W-:-:S05]  /*8970*/  FFMA R4, R53, R11, R4 ;  /* 0x0000000b35047223 */ /* 0x000fca0000000004 */
[----:B------:R-:W-:-:S05]  /*8980*/  F2FP.F16.F32.PACK_AB R4, RZ, R4 ;  /* 0x00000004ff04723e */ /* 0x000fca00000000ff */
[----:B------:R2:W-:Y:S01]  /*8990*/  @P2 STG.E.U16 desc[UR14][R2.64], R4 ;  /* 0x0000000402002986 */ /* 0x0005e2000c10150e */
[----:B------:R-:W-:Y:S05]  /*89a0*/  @!P1 BRA `(.L_x_239) ;  /* 0x00000000000c9947 */ /* 0x000fea0003800000 */
[----:B--2---:R-:W-:-:S04]  /*89b0*/  IADD3 R2, P2, R8, UR6, RZ ;  /* 0x0000000608027c10 */ /* 0x004fc8000ff5e0ff */
[----:B------:R-:W-:-:S05]  /*89c0*/  IADD3.X R3, R9, UR4, RZ, P2, !PT ;  /* 0x0000000409037c10 */ /* 0x000fca00097fe4ff */
[----:B------:R3:W5:Y:S04]  /*89d0*/  LDG.E.LTC128B.U16 R10, desc[UR14][R2.64] ;  /* 0x0000000e020a7981 */ /* 0x000768000c1e1520 */
.L_x_239:
[----:B------:R-:W-:Y:S05]  /*89e0*/  BSYNC B0 ;  /* 0x0000000000007941 */ /* 0x000fea0003800000 */
.L_x_238:
[----:B--23-5:R-:W-:Y:S01]  /*89f0*/  HADD2.F32 R3, -RZ, R10.H0_H0 ;  /* 0x2000000aff037230 */ /* 0x02cfe20000004100 */
[----:B------:R-:W-:Y:S01]  /*8a00*/  IADD3 R2, P2, R6, R109, RZ ;  /* 0x0000006d06027210 */ /* 0x000fe20007f5e0ff */
[----:B------:R-:W-:Y:S01]  /*8a10*/  BSSY B0, `(.L_x_240) ;  /* 0x000000c000007945 */ /* 0x000fe20003800000 */
[----:B------:R-:W-:Y:S02]  /*8a20*/  ISETP.GT.AND P0, PT, R0, 0xc8, P0 ;  /* 0x000000c80000780c */ /* 0x000fe40000704270 */
[----:B------:R-:W-:-:S04]  /*8a30*/  FMUL R3, R3, R14 ;  /* 0x0000000e03037220 */ /* 0x000fc80000400000 */
[----:B------:R-:W-:-:S05]  /*8a40*/  FFMA R3, R54, R11, R3 ;  /* 0x0000000b36037223 */ /* 0x000fca0000000003 */
[----:B------:R-:W-:Y:S01]  /*8a50*/  F2FP.F16.F32.PACK_AB R5, RZ, R3 ;  /* 0x00000003ff05723e */ /* 0x000fe200000000ff */
[----:B------:R-:W-:Y:S01]  /*8a60*/  IMAD.X R3, R7, 0x1, R21, P2 ;  /* 0x0000000107037824 */ /* 0x000fe200010e0615 */
[----:B------:R-:W-:Y:S02]  /*8a70*/  IADD3 R4, P2, R8, UR5, RZ ;  /* 0x0000000508047c10 */ /* 0x000fe4000ff5e0ff */
[----:B------:R-:W-:Y:S02]  /*8a80*/  PRMT R0, R5, 0x7610, R0 ;  /* 0x0000761005007816 */ /* 0x000fe40000000000 */
[----:B------:R-:W-:-:S03]  /*8a90*/  IADD3.X R5, R9, UR4, RZ, P2, !PT ;  /* 0x0000000409057c10 */ /* 0x000fc600097fe4ff */
[----:B------:R2:W-:Y:S01]  /*8aa0*/  @P1 STG.E.U16 desc[UR14][R2.64], R0 ;  /* 0x0000000002001986 */ /* 0x0005e2000c10150e */
[----:B------:R-:W-:Y:S05]  /*8ab0*/  @!P0 BRA `(.L_x_241) ;  /* 0x0000000000048947 */ /* 0x000fea0003800000 */
[----:B------:R3:W5:Y:S02]  /*8ac0*/  LDG.E.LTC128B.U16 R10, desc[UR14][R4.64] ;  /* 0x0000000e040a7981 */ /* 0x000764000c1e1520 */
.L_x_241:
[----:B------:R-:W-:Y:S05]  /*8ad0*/  BSYNC B0 ;  /* 0x0000000000007941 */ /* 0x000fea0003800000 */
.L_x_240:
[----:B--2--5:R-:W-:Y:S01]  /*8ae0*/  HADD2.F32 R3, -RZ, R10.H0_H0 ;  /* 0x2000000aff037230 */ /* 0x024fe20000004100 */
[----:B------:R-:W-:-:S04]  /*8af0*/  IADD3 R2, P1, R6, R111, RZ ;  /* 0x0000006f06027210 */ /* 0x000fc80007f3e0ff */
[----:B------:R-:W-:-:S04]  /*8b00*/  FMUL R14, R3, R14 ;  /* 0x0000000e030e7220 */ /* 0x000fc80000400000 */
[----:B------:R-:W-:Y:S01]  /*8b10*/  FFMA R14, R55, R11, R14 ;  /* 0x0000000b370e7223 */ /* 0x000fe2000000000e */
[----:B------:R-:W-:Y:S06]  /*8b20*/  @!P0 EXIT ;  /* 0x000000000000894d */ /* 0x000fec0003800000 */
[----:B------:R-:W-:Y:S01]  /*8b30*/  F2FP.F16.F32.PACK_AB R14, RZ, R14 ;  /* 0x0000000eff0e723e */ /* 0x000fe200000000ff */
[----:B------:R-:W-:-:S05]  /*8b40*/  IMAD.X R3, R7, 0x1, R21, P1 ;  /* 0x0000000107037824 */ /* 0x000fca00008e0615 */
[----:B------:R-:W-:Y:S01]  /*8b50*/  STG.E.U16 desc[UR14][R2.64], R14 ;  /* 0x0000000e02007986 */ /* 0x000fe2000c10150e */
[----:B------:R-:W-:Y:S05]  /*8b60*/  EXIT ;  /* 0x000000000000794d */ /* 0x000fea0003800000 */
.L_x_21:
[----:B------:R-:W-:Y:S01]  /*8b70*/  ULDC.64 UR4, c[0x0][0x5c8] ;  /* 0x0001720000047ab9 */ /* 0x000fe20000000a00 */
[-C--:B------:R-:W-:Y:S01]  /*8b80*/  FMUL R120, R120, R11.reuse ;  /* 0x0000000b78787220 */ /* 0x080fe20000400000 */
[----:B------:R-:W-:Y:S01]  /*8b90*/  LEA R2, P1, R18, UR4, 0x1 ;  /* 0x0000000412027c11 */ /* 0x000fe2000f8208ff */
[-C--:B------:R-:W-:Y:S01]  /*8ba0*/  FMUL R121, R121, R11.reuse ;  /* 0x0000000b79797220 */ /* 0x080fe20000400000 */
[----:B------:R-:W-:Y:S01]  /*8bb0*/  ISETP.GT.AND P4, PT, R10, 0x1, PT ;  /* 0x000000010a00780c */ /* 0x000fe20003f84270 */
[-C--:B------:R-:W-:Y:S01]  /*8bc0*/  FMUL R122, R122, R11.reuse ;  /* 0x0000000b7a7a7220 */ /* 0x080fe20000400000 */
[----:B------:R-:W-:Y:S01]  /*8bd0*/  F2FP.F16.F32.PACK_AB R120, RZ, R120 ;  /* 0x00000078ff78723e */ /* 0x000fe200000000ff */
[-C--:B------:R-:W-:Y:S01]  /*8be0*/  FMUL R123, R123, R11.reuse ;  /* 0x0000000b7b7b7220 */ /* 0x080fe20000400000 */
[----:B------:R-:W-:Y:S01]  /*8bf0*/  LEA.HI.X R3, R18, UR5, R21, 0x1, P1 ;  /* 0x0000000512037c11 */ /* 0x000fe200088f0c15 */
[-C--:B------:R-:W-:Y:S01]  /*8c00*/  FMUL R124, R124, R11.reuse ;  /* 0x0000000b7c7c7220 */ /* 0x080fe20000400000 */
[----:B------:R-:W-:Y:S01]  /*8c10*/  ISETP.GT.AND P2, PT, R10, RZ, PT ;  /* 0x000000ff0a00720c */ /* 0x000fe20003f44270 */
[-C--:B------:R-:W-:Y:S01]  /*8c20*/  FMUL R125, R125, R11.reuse ;  /* 0x0000000b7d7d7220 */ /* 0x080fe20000400000 */
[C---:B------:R-:W-:Y:S01]  /*8c30*/  ISETP.GT.AND P1, PT, R0.reuse, RZ, P4 ;  /* 0x000000ff0000720c */ /* 0x040fe20002724270 */
[----:B------:R-:W-:Y:S01]  /*8c40*/  @P0 STG.E.U16 desc[UR14][R2.64], R120 ;  /* 0x0000007802000986 */ /* 0x000fe2000c10150e */
[----:B------:R-:W-:Y:S01]  /*8c50*/  ISETP.GT.AND P2, PT, R0, 0x8, P2 ;  /* 0x000000080000780c */ /* 0x000fe20001744270 */
[-C--:B------:R-:W-:Y:S01]  /*8c60*/  FMUL R126, R126, R11.reuse ;  /* 0x0000000b7e7e7220 */ /* 0x080fe20000400000 */
[----:B------:R-:W-:Y:S01]  /*8c70*/  ISETP.GT.AND P0, PT, R0, 0x8, P4 ;  /* 0x000000080000780c */ /* 0x000fe20002704270 */
[-C--:B------:R-:W-:Y:S01]  /*8c80*/  FMUL R127, R127, R11.reuse ;  /* 0x0000000b7f7f7220 */ /* 0x080fe20000400000 */
[----:B------:R-:W-:Y:S01]  /*8c90*/  SHF.L.U64.HI R15, R16, 0x1, R15 ;  /* 0x00000001100f7819 */ /* 0x000fe2000001020f */
[-C--:B------:R-:W-:Y:S01]  /*8ca0*/  FMUL R128, R128, R11.reuse ;  /* 0x0000000b80807220 */ /* 0x080fe20000400000 */
[----:B------:R-:W-:Y:S01]  /*8cb0*/  LEA R4, P3, R16, R2, 0x1 ;  /* 0x0000000210047211 */ /* 0x000fe200078608ff */
[----:B------:R-:W-:Y:S01]  /*8cc0*/  FMUL R129, R129, R11 ;  /* 0x0000000b81817220 */ /* 0x000fe20000400000 */
[----:B------:R-:W-:Y:S01]  /*8cd0*/  F2FP.F16.F32.PACK_AB R121, RZ, R121 ;  /* 0x00000079ff79723e */ /* 0x000fe200000000ff */
[----:B------:R-:W-:Y:S01]  /*8ce0*/  FMUL R130, R130, R11 ;  /* 0x0000000b82827220 */ /* 0x000fe20000400000 */
[----:B------:R-:W-:Y:S01]  /*8cf0*/  F2FP.F16.F32.PACK_AB R122, RZ, R122 ;  /* 0x0000007aff7a723e */ /* 0x000fe200000000ff */
[----:B------:R-:W-:Y:S01]  /*8d00*/  IMAD.X R5, R15, 0x1, R3, P3 ;  /* 0x000000010f057824 */ /* 0x000fe200018e0603 */
[----:B------:R-:W-:Y:S01]  /*8d10*/  F2FP.F16.F32.PACK_AB R123, RZ, R123 ;  /* 0x0000007bff7b723e */ /* 0x000fe200000000ff */
[----:B------:R-:W-:Y:S01]  /*8d20*/  @P1 STG.E.U16 desc[UR14][R2.64+0x2], R121 ;  /* 0x0000027902001986 */ /* 0x000fe2000c10150e */
[C---:B------:R-:W-:Y:S01]  /*8d30*/  ISETP.GT.AND P5, PT, R10.reuse, 0x8, PT ;  /* 0x000000080a00780c */ /* 0x040fe20003fa4270 */
[-C--:B------:R-:W-:Y:S01]  /*8d40*/  FMUL R131, R131, R11.reuse ;  /* 0x0000000b83837220 */ /* 0x080fe20000400000 */
[----:B------:R-:W-:Y:S01]  /*8d50*/  ISETP.GT.AND P4, PT, R10, 0x9, PT ;  /* 0x000000090a00780c */ /* 0x000fe20003f84270 */
[----:B------:R-:W-:Y:S01]  /*8d60*/  @P2 STG.E.U16 desc[UR14][R4.64], R122 ;  /* 0x0000007a04002986 */ /* 0x000fe2000c10150e */
[----:B------:R-:W-:Y:S01]  /*8d70*/  ISETP.GT.AND P1, PT, R0, RZ, P5 ;  /* 0x000000ff0000720c */ /* 0x000fe20002f24270 */
[----:B------:R-:W-:Y:S01]  /*8d80*/  IMAD.SHL.U32 R9, R12, 0x80, RZ ;  /* 0x000000800c097824 */ /* 0x000fe200078e00ff */
[C---:B------:R-:W-:Y:S01]  /*8d90*/  ISETP.GT.AND P2, PT, R0.reuse, RZ, P4 ;  /* 0x000000ff0000720c */ /* 0x040fe20002744270 */
[----:B------:R-:W-:Y:S01]  /*8da0*/  @P0 STG.E.U16 desc[UR14][R4.64+0x2], R123 ;  /* 0x0000027b04000986 */ /* 0x000fe2000c10150e */
[----:B------:R-:W-:Y:S01]  /*8db0*/  ISETP.GT.AND P0, PT, R0, 0x8, P5 ;  /* 0x000000080000780c */ /* 0x000fe20002f04270 */
[-C--:B------:R-:W-:Y:S01]  /*8dc0*/  FMUL R132, R132, R11.reuse ;  /* 0x0000000b84847220 */ /* 0x080fe20000400000 */
[----:B------:R-:W-:Y:S01]  /*8dd0*/  F2FP.F16.F32.PACK_AB R124, RZ, R124 ;  /* 0x0000007cff7c723e */ /* 0x000fe200000000ff */
[----:B------:R-:W-:Y:S01]  /*8de0*/  FMUL R133, R133, R11 ;  /* 0x0000000b85857220 */ /* 0x000fe20000400000 */
[----:B------:R-:W-:Y:S01]  /*8df0*/  F2FP.F16.F32.PACK_AB R125, RZ, R125 ;  /* 0x0000007dff7d723e */ /* 0x000fe200000000ff */
[-C--:B------:R-:W-:Y:S01]  /*8e00*/  FMUL R134, R134, R11.reuse ;  /* 0x0000000b86867220 */ /* 0x080fe20000400000 */
[----:B------:R-:W-:Y:S01]  /*8e10*/  F2FP.F16.F32.PACK_AB R126, RZ, R126 ;  /* 0x0000007eff7e723e */ /* 0x000fe200000000ff */
[-C--:B------:R-:W-:Y:S01]  /*8e20*/  FMUL R135, R135, R11.reuse ;  /* 0x0000000b87877220 */ /* 0x080fe20000400000 */
[----:B------:R-:W-:Y:S01]  /*8e30*/  ISETP.GT.AND P3, PT, R10, 0x10, PT ;  /* 0x000000100a00780c */ /* 0x000fe20003f64270 */
[----:B------:R-:W-:Y:S01]  /*8e40*/  @P1 STG.E.U16 desc[UR14][R2.64+0x10], R124 ;  /* 0x0000107c02001986 */ /* 0x000fe2000c10150e */
[----:B------:R-:W-:Y:S01]  /*8e50*/  ISETP.GT.AND P1, PT, R0, 0x8, P4 ;  /* 0x000000080000780c */ /* 0x000fe20002724270 */
[----:B------:R-:W-:Y:S01]  /*8e60*/  FMUL R136, R136, R11 ;  /* 0x0000000b88887220 */ /* 0x000fe20000400000 */
[----:B------:R-:W-:Y:S01]  /*8e70*/  F2FP.F16.F32.PACK_AB R127, RZ, R127 ;  /* 0x0000007fff7f723e */ /* 0x000fe200000000ff */
[----:B------:R-:W-:Y:S01]  /*8e80*/  @P2 STG.E.U16 desc[UR14][R2.64+0x12], R125 ;  /* 0x0000127d02002986 */ /* 0x000fe2000c10150e */
[----:B------:R-:W-:Y:S01]  /*8e90*/  F2FP.F16.F32.PACK_AB R128, RZ, R128 ;  /* 0x00000080ff80723e */ /* 0x000fe200000000ff */
[-C--:B------:R-:W-:Y:S01]  /*8ea0*/  FMUL R137, R137, R11.reuse ;  /* 0x0000000b89897220 */ /* 0x080fe20000400000 */
[----:B------:R-:W-:Y:S01]  /*8eb0*/  ISETP.GT.AND P2, PT, R10, 0x11, PT ;  /* 0x000000110a00780c */ /* 0x000fe20003f44270 */
[----:B------:R-:W-:Y:S01]  /*8ec0*/  @P0 STG.E.U16 desc[UR14][R4.64+0x10], R126 ;  /* 0x0000107e04000986 */ /* 0x000fe2000c10150e */
[----:B------:R-:W-:Y:S01]  /*8ed0*/  ISETP.GT.AND P0, PT, R0, RZ, P3 ;  /* 0x000000ff0000720c */ /* 0x000fe20001f04270 */
[----:B------:R-:W-:Y:S01]  /*8ee0*/  FMUL R138, R138, R11 ;  /* 0x0000000b8a8a7220 */ /* 0x000fe20000400000 */
[----:B------:R-:W-:Y:S01]  /*8ef0*/  F2FP.F16.F32.PACK_AB R129, RZ, R129 ;  /* 0x00000081ff81723e */ /* 0x000fe200000000ff */
[----:B------:R-:W-:Y:S01]  /*8f00*/  FMUL R139, R139, R11 ;  /* 0x0000000b8b8b7220 */ /* 0x000fe20000400000 */
[----:B------:R-:W-:Y:S01]  /*8f10*/  F2FP.F16.F32.PACK_AB R130, RZ, R130 ;  /* 0x00000082ff82723e */ /* 0x000fe200000000ff */
[----:B------:R-:W-:Y:S01]  /*8f20*/  @P1 STG.E.U16 desc[UR14][R4.64+0x12], R127 ;  /* 0x0000127f04001986 */ /* 0x000fe2000c10150e */
[----:B------:R-:W-:Y:S01]  /*8f30*/  F2FP.F16.F32.PACK_AB R131, RZ, R131 ;  /* 0x00000083ff83723e */ /* 0x000fe200000000ff */
[-C--:B------:R-:W-:Y:S01]  /*8f40*/  FMUL R140, R140, R11.reuse ;  /* 0x0000000b8c8c7220 */ /* 0x080fe20000400000 */
[----:B------:R-:W-:Y:S01]  /*8f50*/  SHF.L.U64.HI R13, R12, 0x7, R13 ;  /* 0x000000070c0d7819 */ /* 0x000fe2000001020d */
[-C--:B------:R-:W-:Y:S01]  /*8f60*/  FMUL R141, R141, R11.reuse ;  /* 0x0000000b8d8d7220 */ /* 0x080fe20000400000 */
[----:B------:R-:W-:Y:S01]  /*8f70*/  LOP3.LUT R15, R9, 0x2, RZ, 0xfc, !PT ;  /* 0x00000002090f7812 */ /* 0x000fe200078efcff */
[-C--:B------:R-:W-:Y:S01]  /*8f80*/  FMUL R142, R142, R11.reuse ;  /* 0x0000000b8e8e7220 */ /* 0x080fe20000400000 */
[----:B------:R-:W-:Y:S01]  /*8f90*/  F2FP.F16.F32.PACK_AB R132, RZ, R132 ;  /* 0x00000084ff84723e */ /* 0x000fe200000000ff */
[----:B------:R0:W-:Y:S01]  /*8fa0*/  @P0 STG.E.U16 desc[UR14][R2.64+0x20], R128 ;  /* 0x0000208002000986 */ /* 0x0001e2000c10150e */
[----:B------:R-:W-:Y:S01]  /*8fb0*/  ISETP.GT.AND P0, PT, R0, RZ, P2 ;  /* 0x000000ff0000720c */ /* 0x000fe20001704270 */
[-C--:B------:R-:W-:Y:S01]  /*8fc0*/  FMUL R143, R143, R11.reuse ;  /* 0x0000000b8f8f7220 */ /* 0x080fe20000400000 */
[----:B------:R-:W-:Y:S01]  /*8fd0*/  ISETP.GT.AND P1, PT, R10, 0x19, PT ;  /* 0x000000190a00780c */ /* 0x000fe20003f24270 */
[----:B------:R-:W-:Y:S01]  /*8fe0*/  FMUL R144, R144, R11 ;  /* 0x0000000b90907220 */ /* 0x000fe20000400000 */
[----:B------:R-:W-:Y:S01]  /*8ff0*/  F2FP.F16.F32.PACK_AB R133, RZ, R133 ;  /* 0x00000085ff85723e */ /* 0x000fe200000000ff */
[-C--:B------:R-:W-:Y:S01]  /*9000*/  FMUL R145, R145, R11.reuse ;  /* 0x0000000b91917220 */ /* 0x080fe20000400000 */
[----:B------:R-:W-:Y:S01]  /*9010*/  F2FP.F16.F32.PACK_AB R134, RZ, R134 ;  /* 0x00000086ff86723e */ /* 0x000fe200000000ff */
[----:B------:R-:W-:Y:S01]  /*9020*/  FMUL R146, R146, R11 ;  /* 0x0000000b92927220 */ /* 0x000fe20000400000 */
[----:B------:R-:W-:Y:S01]  /*9030*/  F2FP.F16.F32.PACK_AB R135, RZ, R135 ;  /* 0x00000087ff87723e */ /* 0x000fe200000000ff */
[-C--:B------:R-:W-:Y:S01]  /*9040*/  FMUL R147, R147, R11.reuse ;  /* 0x0000000b93937220 */ /* 0x080fe20000400000 */
[----:B------:R-:W-:Y:S01]  /*9050*/  F2FP.F16.F32.PACK_AB R136, RZ, R136 ;  /* 0x00000088ff88723e */ /* 0x000fe200000000ff */
[----:B------:R-:W-:Y:S01]  /*9060*/  FMUL R148, R148, R11 ;  /* 0x0000000b94947220 */ /* 0x000fe20000400000 */
[----:B------:R-:W-:Y:S01]  /*9070*/  F2FP.F16.F32.PACK_AB R137, RZ, R137 ;  /* 0x00000089ff89723e */ /* 0x000fe200000000ff */
[----:B------:R1:W-:Y:S01]  /*9080*/  @P0 STG.E.U16 desc[UR14][R2.64+0x22], R129 ;  /* 0x0000228102000986 */ /* 0x0003e2000c10150e */
[----:B------:R-:W-:Y:S01]  /*9090*/  ISETP.GT.AND P0, PT, R0, 0x8, P3 ;  /* 0x000000080000780c */ /* 0x000fe20001f04270 */
[-C--:B------:R-:W-:Y:S01]  /*90a0*/  FMUL R149, R149, R11.reuse ;  /* 0x0000000b95957220 */ /* 0x080fe20000400000 */
[----:B------:R-:W-:Y:S01]  /*90b0*/  F2FP.F16.F32.PACK_AB R138, RZ, R138 ;  /* 0x0000008aff8a723e */ /* 0x000fe200000000ff */
[----:B------:R-:W-:Y:S01]  /*90c0*/  FMUL R150, R150, R11 ;  /* 0x0000000b96967220 */ /* 0x000fe20000400000 */
[----:B------:R-:W-:Y:S01]  /*90d0*/  F2FP.F16.F32.PACK_AB R139, RZ, R139 ;  /* 0x0000008bff8b723e */ /* 0x000fe200000000ff */
[-C--:B------:R-:W-:Y:S01]  /*90e0*/  FMUL R151, R151, R11.reuse ;  /* 0x0000000b97977220 */ /* 0x080fe20000400000 */
[----:B------:R-:W-:Y:S01]  /*90f0*/  ISETP.GT.AND P5, PT, R10, 0x28, PT ;  /* 0x000000280a00780c */ /* 0x000fe20003fa4270 */
[-C--:B------:R-:W-:Y:S01]  /*9100*/  FMUL R88, R88, R11.reuse ;  /* 0x0000000b58587220 */ /* 0x080fe20000400000 */
[----:B------:R-:W-:Y:S01]  /*9110*/  F2FP.F16.F32.PACK_AB R140, RZ, R140 ;  /* 0x0000008cff8c723e */ /* 0x000fe200000000ff */
[-C--:B------:R-:W-:Y:S01]  /*9120*/  FMUL R89, R89, R11.reuse ;  /* 0x0000000b59597220 */ /* 0x080fe20000400000 */
[----:B------:R-:W-:Y:S01]  /*9130*/  ISETP.GT.AND P4, PT, R10, 0x29, PT ;  /* 0x000000290a00780c */ /* 0x000fe20003f84270 */
[----:B------:R-:W-:Y:S01]  /*9140*/  FMUL R90, R90, R11 ;  /* 0x0000000b5a5a7220 */ /* 0x000fe20000400000 */
[----:B------:R-:W-:Y:S01]  /*9150*/  F2FP.F16.F32.PACK_AB R141, RZ, R141 ;  /* 0x0000008dff8d723e */ /* 0x000fe200000000ff */
[----:B------:R-:W-:Y:S01]  /*9160*/  @P0 STG.E.U16 desc[UR14][R4.64+0x20], R130 ;  /* 0x0000208204000986 */ /* 0x000fe2000c10150e */
[----:B------:R-:W-:Y:S01]  /*9170*/  ISETP.GT.AND P0, PT, R0, 0x8, P2 ;  /* 0x000000080000780c */ /* 0x000fe20001704270 */
[-C--:B------:R-:W-:Y:S01]  /*9180*/  FMUL R91, R91, R11.reuse ;  /* 0x0000000b5b5b7220 */ /* 0x080fe20000400000 */
[----:B------:R-:W-:Y:S01]  /*9190*/  ISETP.GT.AND P2, PT, R10, 0x18, PT ;  /* 0x000000180a00780c */ /* 0x000fe20003f44270 */
        /* <DEDUP_REMOVED lines=8> */
[----:B------:R-:W-:Y:S01]  /*9220*/  FMUL R96, R96, R11 ;  /* 0x0000000b60607220 */ /* 0x000fe20000400000 */
[----:B------:R-:W-:Y:S01]  /*9230*/  F2FP.F16.F32.PACK_AB R145, RZ, R145 ;  /* 0x00000091ff91723e */ /* 0x000fe200000000ff */
[----:B------:R-:W-:Y:S01]  /*9240*/  @P0 STG.E.U16 desc[UR14][R4.64+0x22], R131 ;  /* 0x0000228304000986 */ /* 0x000fe2000c10150e */
[----:B------:R-:W-:Y:S01]  /*9250*/  IADD3 R6, P0, R9, R2, RZ ;  /* 0x0000000209067210 */ /* 0x000fe20007f1e0ff */
[-C--:B------:R-:W-:Y:S01]  /*9260*/  FMUL R97, R97, R11.reuse ;  /* 0x0000000b61617220 */ /* 0x080fe20000400000 */
[----:B------:R-:W-:Y:S01]  /*9270*/  F2FP.F16.F32.PACK_AB R146, RZ, R146 ;  /* 0x00000092ff92723e */ /* 0x000fe200000000ff */
[----:B------:R-:W-:Y:S01]  /*9280*/  FMUL R98, R98, R11 ;  /* 0x0000000b62627220 */ /* 0x000fe20000400000 */
[----:B------:R-:W-:Y:S01]  /*9290*/  F2FP.F16.F32.PACK_AB R147, RZ, R147 ;  /* 0x00000093ff93723e */ /* 0x000fe200000000ff */
[--C-:B------:R-:W-:Y:S01]  /*92a0*/  IMAD.X R7, R13, 0x1, R3.reuse, P0 ;  /* 0x000000010d077824 */ /* 0x100fe200000e0603 */
[----:B------:R-:W-:Y:S01]  /*92b0*/  IADD3 R18, P0, R15, R2, RZ ;  /* 0x000000020f127210 */ /* 0x000fe20007f1e0ff */
[-C--:B------:R-:W-:Y:S01]  /*92c0*/  FMUL R99, R99, R11.reuse ;  /* 0x0000000b63637220 */ /* 0x080fe20000400000 */
[----:B------:R-:W-:Y:S01]  /*92d0*/  F2FP.F16.F32.PACK_AB R148, RZ, R148 ;  /* 0x00000094ff94723e */ /* 0x000fe200000000ff */
[----:B------:R-:W-:Y:S01]  /*92e0*/  FMUL R100, R100, R11 ;  /* 0x0000000b64647220 */ /* 0x000fe20000400000 */
[----:B------:R-:W-:Y:S01]  /*92f0*/  F2FP.F16.F32.PACK_AB R149, RZ, R149 ;  /* 0x00000095ff95723e */ /* 0x000fe200000000ff */
[----:B------:R-:W-:Y:S01]  /*9300*/  IMAD.X R19, R13, 0x1, R3, P0 ;  /* 0x000000010d137824 */ /* 0x000fe200000e0603 */
[----:B------:R-:W-:Y:S01]  /*9310*/  ISETP.GT.AND P0, PT, R0, RZ, P2 ;  /* 0x000000ff0000720c */ /* 0x000fe20001704270 */
[-C--:B------:R-:W-:Y:S01]  /*9320*/  FMUL R101, R101, R11.reuse ;  /* 0x0000000b65657220 */ /* 0x080fe20000400000 */
[----:B------:R-:W-:Y:S01]  /*9330*/  F2FP.F16.F32.PACK_AB R150, RZ, R150 ;  /* 0x00000096ff96723e */ /* 0x000fe200000000ff */
[----:B------:R-:W-:Y:S01]  /*9340*/  FMUL R102, R102, R11 ;  /* 0x0000000b66667220 */ /* 0x000fe20000400000 */
[----:B------:R-:W-:Y:S01]  /*9350*/  F2FP.F16.F32.PACK_AB R151, RZ, R151 ;  /* 0x00000097ff97723e */ /* 0x000fe200000000ff */
[-C--:B------:R-:W-:Y:S01]  /*9360*/  FMUL R103, R103, R11.reuse ;  /* 0x0000000b67677220 */ /* 0x080fe20000400000 */
[----:B------:R-:W-:Y:S01]  /*9370*/  LOP3.LUT R21, R9, 0x10, RZ, 0xfc, !PT ;  /* 0x0000001009157812 */ /* 0x000fe200078efcff */
[-C--:B------:R-:W-:Y:S01]  /*9380*/  FMUL R104, R104, R11.reuse ;  /* 0x0000000b68687220 */ /* 0x080fe20000400000 */
[----:B------:R-:W-:Y:S01]  /*9390*/  F2FP.F16.F32.PACK_AB R88, RZ, R88 ;  /* 0x00000058ff58723e */ /* 0x000fe200000000ff */
[-C--:B------:R-:W-:Y:S01]  /*93a0*/  FMUL R105, R105, R11.reuse ;  /* 0x0000000b69697220 */ /* 0x080fe20000400000 */
[----:B------:R-:W-:Y:S01]  /*93b0*/  LOP3.LUT R23, R9, 0x12, RZ, 0xfc, !PT ;  /* 0x0000001209177812 */ /* 0x000fe200078efcff */
[----:B------:R-:W-:Y:S01]  /*93c0*/  FMUL R106, R106, R11 ;  /* 0x0000000b6a6a7220 */ /* 0x000fe20000400000 */
[----:B------:R-:W-:Y:S01]  /*93d0*/  F2FP.F16.F32.PACK_AB R89, RZ, R89 ;  /* 0x00000059ff59723e */ /* 0x000fe200000000ff */
[----:B------:R-:W-:Y:S01]  /*93e0*/  @P0 STG.E.U16 desc[UR14][R2.64+0x30], R132 ;  /* 0x0000308402000986 */ /* 0x000fe2000c10150e */
[----:B------:R-:W-:Y:S01]  /*93f0*/  ISETP.GT.AND P0, PT, R0, RZ, P1 ;  /* 0x000000ff0000720c */ /* 0x000fe20000f04270 */
        /* <DEDUP_REMOVED lines=8> */
[-C--:B------:R-:W-:Y:S01]  /*9480*/  FMUL R111, R111, R11.reuse ;  /* 0x0000000b6f6f7220 */ /* 0x080fe20000400000 */
[----:B------:R-:W-:Y:S01]  /*9490*/  PRMT R8, R92, 0x7610, R8 ;  /* 0x000076105c087816 */ /* 0x000fe20000000008 */
[-C--:B------:R-:W-:Y:S01]  /*94a0*/  FMUL R112, R112, R11.reuse ;  /* 0x0000000b70707220 */ /* 0x080fe20000400000 */
[----:B------:R-:W-:Y:S01]  /*94b0*/  F2FP.F16.F32.PACK_AB R94, RZ, R94 ;  /* 0x0000005eff5e723e */ /* 0x000fe200000000ff */
[----:B------:R-:W-:Y:S01]  /*94c0*/  @P0 STG.E.U16 desc[UR14][R2.64+0x32], R133 ;  /* 0x0000328502000986 */ /* 0x000fe2000c10150e */
[----:B------:R-:W-:Y:S01]  /*94d0*/  ISETP.GT.AND P0, PT, R0, 0x8, P2 ;  /* 0x000000080000780c */ /* 0x000fe20001704270 */
        /* <DEDUP_REMOVED lines=26> */
[----:B------:R-:W-:Y:S01]  /*9680*/  @P0 STG.E.U16 desc[UR14][R4.64+0x32], R135 ;  /* 0x0000328704000986 */ /* 0x000fe2000c10150e */
[----:B------:R-:W-:Y:S01]  /*9690*/  ISETP.GT.AND P0, PT, R0, RZ, P2 ;  /* 0x000000ff0000720c */ /* 0x000fe20001704270 */
        /* <DEDUP_REMOVED lines=135> */
[----:B------:R-:W-:-:S02]  /*9f10*/  F2FP.F16.F32.PACK_AB R33, RZ, R33 ;  /* 0x00000021ff21723e */ /* 0x000fc400000000ff */
[----:B------:R-:W-:Y:S01]  /*9f20*/  F2FP.F16.F32.PACK_AB R34, RZ, R34 ;  /* 0x00000022ff22723e */ /* 0x000fe200000000ff */
[----:B------:R-:W-:Y:S01]  /*9f30*/  @P0 STG.E.U16 desc[UR14][R2.64+0x62], R145 ;  /* 0x0000629102000986 */ /* 0x000fe2000c10150e */
[----:B------:R-:W-:Y:S02]  /*9f40*/  ISETP.GT.AND P0, PT, R0, 0x8, P3 ;  /* 0x000000080000780c */ /* 0x000fe40001f04270 */
[----:B------:R-:W-:Y:S02]  /*9f50*/  F2FP.F16.F32.PACK_AB R35, RZ, R35 ;  /* 0x00000023ff23723e */ /* 0x000fe400000000ff */
[----:B------:R-:W-:Y:S02]  /*9f60*/  F2FP.F16.F32.PACK_AB R36, RZ, R36 ;  /* 0x00000024ff24723e */ /* 0x000fe400000000ff */
[----:B------:R-:W-:Y:S02]  /*9f70*/  F2FP.F16.F32.PACK_AB R37, RZ, R37 ;  /* 0x00000025ff25723e */ /* 0x000fe400000000ff */
[----:B------:R-:W-:-:S02]  /*9f80*/  F2FP.F16.F32.PACK_AB R38, RZ, R38 ;  /* 0x00000026ff26723e */ /* 0x000fc400000000ff */
[----:B------:R-:W-:Y:S02]  /*9f90*/  F2FP.F16.F32.PACK_AB R39, RZ, R39 ;  /* 0x00000027ff27723e */ /* 0x000fe400000000ff */
[----:B------:R-:W-:Y:S01]  /*9fa0*/  F2FP.F16.F32.PACK_AB R40, RZ, R40 ;  /* 0x00000028ff28723e */ /* 0x000fe200000000ff */
[----:B------:R-:W-:Y:S01]  /*9fb0*/  @P0 STG.E.U16 desc[UR14][R4.64+0x60], R146 ;  /* 0x0000609204000986 */ /* 0x000fe2000c10150e */
[----:B------:R-:W-:Y:S02]  /*9fc0*/  ISETP.GT.AND P0, PT, R0, 0x8, P1 ;  /* 0x000000080000780c */ /* 0x000fe40000f04270 */
[----:B------:R-:W-:Y:S02]  /*9fd0*/  F2FP.F16.F32.PACK_AB R41, RZ, R41 ;  /* 0x00000029ff29723e */ /* 0x000fe400000000ff */
[----:B------:R-:W-:Y:S02]  /*9fe0*/  F2FP.F16.F32.PACK_AB R42, RZ, R42 ;  /* 0x0000002aff2a723e */ /* 0x000fe400000000ff */
[----:B------:R-:W-:-:S02]  /*9ff0*/  F2FP.F16.F32.PACK_AB R43, RZ, R43 ;  /* 0x0000002bff2b723e */ /* 0x000fc400000000ff */
[----:B------:R-:W-:Y:S02]  /*a000*/  F2FP.F16.F32.PACK_AB R44, RZ, R44 ;  /* 0x0000002cff2c723e */ /* 0x000fe400000000ff */
[----:B------:R-:W-:Y:S02]  /*a010*/  F2FP.F16.F32.PACK_AB R45, RZ, R45 ;  /* 0x0000002dff2d723e */ /* 0x000fe400000000ff */
[----:B------:R-:W-:Y:S01]  /*a020*/  F2FP.F16.F32.PACK_AB R46, RZ, R46 ;  /* 0x0000002eff2e723e */ /* 0x000fe200000000ff */
[----:B------:R-:W-:Y:S01]  /*a030*/  @P0 STG.E.U16 desc[UR14][R4.64+0x62], R147 ;  /* 0x0000629304000986 */ /* 0x000fe2000c10150e */
[----:B------:R-:W-:Y:S02]  /*a040*/  ISETP.GT.AND P0, PT, R0, RZ, P2 ;  /* 0x000000ff0000720c */ /* 0x000fe40001704270 */
[----:B------:R-:W-:Y:S02]  /*a050*/  F2FP.F16.F32.PACK_AB R47, RZ, R47 ;  /* 0x0000002fff2f723e */ /* 0x000fe400000000ff */
[----:B------:R-:W-:-:S02]  /*a060*/  F2FP.F16.F32.PACK_AB R48, RZ, R48 ;  /* 0x00000030ff30723e */ /* 0x000fc400000000ff */
[----:B------:R-:W-:Y:S02]  /*a070*/  F2FP.F16.F32.PACK_AB R49, RZ, R49 ;  /* 0x00000031ff31723e */ /* 0x000fe400000000ff */
[----:B------:R-:W-:Y:S02]  /*a080*/  F2FP.F16.F32.PACK_AB R50, RZ, R50 ;  /* 0x00000032ff32723e */ /* 0x000fe400000000ff */
[----:B------:R-:W-:Y:S02]  /*a090*/  F2FP.F16.F32.PACK_AB R51, RZ, R51 ;  /* 0x00000033ff33723e */ /* 0x000fe400000000ff */
[----:B------:R-:W-:Y:S01]  /*a0a0*/  F2FP.F16.F32.PACK_AB R52, RZ, R52 ;  /* 0x00000034ff34723e */ /* 0x000fe200000000ff */
[----:B------:R-:W-:Y:S01]  /*a0b0*/  @P0 STG.E.U16 desc[UR14][R2.64+0x70], R148 ;  /* 0x0000709402000986 */ /* 0x000fe2000c10150e */
[----:B------:R-:W-:Y:S02]  /*a0c0*/  ISETP.GT.AND P0, PT, R10, 0x39, PT ;  /* 0x000000390a00780c */ /* 0x000fe40003f04270 */
[----:B------:R-:W-:-:S02]  /*a0d0*/  F2FP.F16.F32.PACK_AB R53, RZ, R53 ;  /* 0x00000035ff35723e */ /* 0x000fc400000000ff */
[----:B------:R-:W-:Y:S02]  /*a0e0*/  ISETP.GT.AND P6, PT, R0, RZ, P0 ;  /* 0x000000ff0000720c */ /* 0x000fe400007c4270 */
[----:B------:R-:W-:-:S11]  /*a0f0*/  F2FP.F16.F32.PACK_AB R54, RZ, R54 ;  /* 0x00000036ff36723e */ /* 0x000fd600000000ff */
[----:B------:R-:W-:Y:S01]  /*a100*/  @P6 STG.E.U16 desc[UR14][R2.64+0x72], R149 ;  /* 0x0000729502006986 */ /* 0x000fe2000c10150e */
[----:B------:R-:W-:-:S13]  /*a110*/  ISETP.GT.AND P6, PT, R0, 0x8, P2 ;  /* 0x000000080000780c */ /* 0x000fda00017c4270 */
[----:B------:R-:W-:Y:S01]  /*a120*/  @P6 STG.E.U16 desc[UR14][R4.64+0x70], R150 ;  /* 0x0000709604006986 */ /* 0x000fe2000c10150e */
[----:B------:R-:W-:-:S13]  /*a130*/  ISETP.GT.AND P6, PT, R0, 0x8, P0 ;  /* 0x000000080000780c */ /* 0x000fda00007c4270 */
[----:B------:R-:W-:Y:S01]  /*a140*/  @P6 STG.E.U16 desc[UR14][R4.64+0x72], R151 ;  /* 0x0000729704006986 */ /* 0x000fe2000c10150e */
[----:B0-----:R-:W-:-:S05]  /*a150*/  IADD3 R128, P6, R21, R2, RZ ;  /* 0x0000000215807210 */ /* 0x001fca0007fde0ff */
[----:B-1----:R-:W-:Y:S01]  /*a160*/  IMAD.X R129, R13, 0x1, R3, P6 ;  /* 0x000000010d817824 */ /* 0x002fe200030e0603 */
[----:B------:R-:W-:-:S04]  /*a170*/  ISETP.GT.AND P6, PT, R10, RZ, PT ;  /* 0x000000ff0a00720c */ /* 0x000fc80003fc4270 */
[----:B------:R-:W-:-:S13]  /*a180*/  ISETP.GT.AND P6, PT, R0, 0x40, P6 ;  /* 0x000000400000780c */ /* 0x000fda00037c4270 */
[----:B------:R-:W-:Y:S01]  /*a190*/  @P6 STG.E.U16 desc[UR14][R6.64], R88 ;  /* 0x0000005806006986 */ /* 0x000fe2000c10150e */
[----:B------:R-:W-:-:S05]  /*a1a0*/  IADD3 R120, P6, R23, R2, RZ ;  /* 0x0000000217787210 */ /* 0x000fca0007fde0ff */
[----:B------:R-:W-:Y:S01]  /*a1b0*/  IMAD.X R121, R13, 0x1, R3, P6 ;  /* 0x000000010d797824 */ /* 0x000fe200030e0603 */
[----:B------:R-:W-:-:S04]  /*a1c0*/  ISETP.GT.AND P6, PT, R10, 0x1, PT ;  /* 0x000000010a00780c */ /* 0x000fc80003fc4270 */
[----:B------:R-:W-:-:S13]  /*a1d0*/  ISETP.GT.AND P6, PT, R0, 0x40, P6 ;  /* 0x000000400000780c */ /* 0x000fda00037c4270 */
[----:B------:R0:W-:Y:S01]  /*a1e0*/  @P6 STG.E.U16 desc[UR14][R18.64], R89 ;  /* 0x0000005912006986 */ /* 0x0001e2000c10150e */
[----:B------:R-:W-:-:S05]  /*a1f0*/  IADD3 R16, P6, R9, R4, RZ ;  /* 0x0000000409107210 */ /* 0x000fca0007fde0ff */
[----:B------:R-:W-:Y:S01]  /*a200*/  IMAD.X R17, R13, 0x1, R5, P6 ;  /* 0x000000010d117824 */ /* 0x000fe200030e0605 */
[----:B------:R-:W-:-:S04]  /*a210*/  ISETP.GT.AND P6, PT, R10, RZ, PT ;  /* 0x000000ff0a00720c */ /* 0x000fc80003fc4270 */
[----:B------:R-:W-:Y:S02]  /*a220*/  ISETP.GT.AND P6, PT, R0, 0x48, P6 ;  /* 0x000000480000780c */ /* 0x000fe400037c4270 */
[C---:B0-----:R-:W-:Y:S02]  /*a230*/  LOP3.LUT R19, R9.reuse, 0x20, RZ, 0xfc, !PT ;  /* 0x0000002009137812 */ /* 0x041fe400078efcff */
[----:B------:R-:W-:-:S09]  /*a240*/  LOP3.LUT R89, R9, 0x22, RZ, 0xfc, !PT ;  /* 0x0000002209597812 */ /* 0x000fd200078efcff */
        /* <DEDUP_REMOVED lines=8> */
[----:B------:R-:W-:-:S04]  /*a2d0*/  ISETP.GT.AND P6, PT, R10, 0x8, PT ;  /* 0x000000080a00780c */ /* 0x000fc80003fc4270 */
[----:B------:R-:W-:Y:S02]  /*a2e0*/  ISETP.GT.AND P6, PT, R0, 0x40, P6 ;  /* 0x000000400000780c */ /* 0x000fe400037c4270 */
[----:B0-----:R-:W-:-:S11]  /*a2f0*/  LOP3.LUT R91, R9, 0x30, RZ, 0xfc, !PT ;  /* 0x00000030095b7812 */ /* 0x001fd600078efcff */
[----:B------:R0:W-:Y:S01]  /*a300*/  @P6 STG.E.U16 desc[UR14][R128.64], R8 ;  /* 0x0000000880006986 */ /* 0x0001e2000c10150e */
[----:B------:R-:W-:-:S05]  /*a310*/  IADD3 R122, P6, R89, R2, RZ ;  /* 0x00000002597a7210 */ /* 0x000fca0007fde0ff */
[----:B------:R-:W-:Y:S01]  /*a320*/  IMAD.X R123, R13, 0x1, R3, P6 ;  /* 0x000000010d7b7824 */ /* 0x000fe200030e0603 */
[----:B------:R-:W-:-:S04]  /*a330*/  ISETP.GT.AND P6, PT, R10, 0x9, PT ;  /* 0x000000090a00780c */ /* 0x000fc80003fc4270 */
[----:B------:R-:W-:Y:S02]  /*a340*/  ISETP.GT.AND P6, PT, R0, 0x40, P6 ;  /* 0x000000400000780c */ /* 0x000fe400037c4270 */
[----:B0-----:R-:W-:-:S11]  /*a350*/  PRMT R8, R96, 0x7610, R8 ;  /* 0x0000761060087816 */ /* 0x001fd60000000008 */
[----:B------:R0:W-:Y:S01]  /*a360*/  @P6 STG.E.U16 desc[UR14][R120.64], R93 ;  /* 0x0000005d78006986 */ /* 0x0001e2000c10150e */
[----:B------:R-:W-:-:S05]  /*a370*/  IADD3 R92, P6, R21, R4, RZ ;  /* 0x00000004155c7210 */ /* 0x000fca0007fde0ff */
[----:B0-----:R-:W-:Y:S01]  /*a380*/  IMAD.X R93, R13, 0x1, R5, P6 ;  /* 0x000000010d5d7824 */ /* 0x001fe200030e0605 */
        /* <DEDUP_REMOVED lines=80> */
[----:B------:R-:W-:Y:S02]  /*a890*/  ISETP.GT.AND P6, PT, R0, 0x40, P5 ;  /* 0x000000400000780c */ /* 0x000fe40002fc4270 */
[----:B0-----:R-:W-:-:S11]  /*a8a0*/  LOP3.LUT R107, R9, 0x70, RZ, 0xfc, !PT ;  /* 0x00000070096b7812 */ /* 0x001fd600078efcff */
[----:B------:R-:W-:Y:S01]  /*a8b0*/  @P6 STG.E.U16 desc[UR14][R126.64], R8 ;  /* 0x000000087e006986 */ /* 0x000fe2000c10150e */
[----:B------:R-:W-:-:S05]  /*a8c0*/  IADD3 R122, P6, R105, R2, RZ ;  /* 0x00000002697a7210 */ /* 0x000fca0007fde0ff */
[----:B------:R-:W-:Y:S01]  /*a8d0*/  IMAD.X R123, R13, 0x1, R3, P6 ;  /* 0x000000010d7b7824 */ /* 0x000fe200030e0603 */
[----:B------:R-:W-:-:S13]  /*a8e0*/  ISETP.GT.AND P6, PT, R0, 0x40, P4 ;  /* 0x000000400000780c */ /* 0x000fda00027c4270 */
[----:B------:R0:W-:Y:S01]  /*a8f0*/  @P6 STG.E.U16 desc[UR14][R120.64], R109 ;  /* 0x0000006d78006986 */ /* 0x0001e2000c10150e */
[----:B------:R-:W-:-:S05]  /*a900*/  IADD3 R108, P6, R99, R4, RZ ;  /* 0x00000004636c7210 */ /* 0x000fca0007fde0ff */
[----:B0-----:R-:W-:Y:S01]  /*a910*/  IMAD.X R109, R13, 0x1, R5, P6 ;  /* 0x000000010d6d7824 */ /* 0x001fe200030e0605 */
[----:B------:R-:W-:-:S13]  /*a920*/  ISETP.GT.AND P6, PT, R0, 0x48, P5 ;  /* 0x000000480000780c */ /* 0x000fda0002fc4270 */
[----:B------:R0:W-:Y:S01]  /*a930*/  @P6 STG.E.U16 desc[UR14][R108.64], R110 ;  /* 0x0000006e6c006986 */ /* 0x0001e2000c10150e */
[----:B------:R-:W-:-:S05]  /*a940*/  IADD3 R126, P6, R101, R4, RZ ;  /* 0x00000004657e7210 */ /* 0x000fca0007fde0ff */
[----:B------:R-:W-:Y:S01]  /*a950*/  IMAD.X R127, R13, 0x1, R5, P6 ;  /* 0x000000010d7f7824 */ /* 0x000fe200030e0605 */
[----:B------:R-:W-:Y:S02]  /*a960*/  ISETP.GT.AND P6, PT, R0, 0x48, P4 ;  /* 0x000000480000780c */ /* 0x000fe400027c4270 */
[----:B0-----:R-:W-:-:S11]  /*a970*/  LOP3.LUT R109, R9, 0x72, RZ, 0xfc, !PT ;  /* 0x00000072096d7812 */ /* 0x001fd600078efcff */
[----:B------:R0:W-:Y:S01]  /*a980*/  @P6 STG.E.U16 desc[UR14][R126.64], R111 ;  /* 0x0000006f7e006986 */ /* 0x0001e2000c10150e */
[----:B------:R-:W-:-:S05]  /*a990*/  IADD3 R120, P6, R107, R2, RZ ;  /* 0x000000026b787210 */ /* 0x000fca0007fde0ff */
[----:B------:R-:W-:Y:S01]  /*a9a0*/  IMAD.X R121, R13, 0x1, R3, P6 ;  /* 0x000000010d797824 */ /* 0x000fe200030e0603 */
[----:B------:R-:W-:-:S13]  /*a9b0*/  ISETP.GT.AND P6, PT, R0, 0x40, P3 ;  /* 0x000000400000780c */ /* 0x000fda0001fc4270 */
        /* <DEDUP_REMOVED lines=13> */
[----:B-1----:R-:W-:-:S05]  /*aa90*/  IADD3 R112, P6, R107, R4, RZ ;  /* 0x000000046b707210 */ /* 0x002fca0007fde0ff */
[----:B--2---:R-:W-:Y:S01]  /*aaa0*/  IMAD.X R113, R13, 0x1, R5, P6 ;  /* 0x000000010d717824 */ /* 0x004fe200030e0605 */
[----:B------:R-:W-:-:S13]  /*aab0*/  ISETP.GT.AND P6, PT, R0, 0x40, P2 ;  /* 0x000000400000780c */ /* 0x000fda00017c4270 */
[----:B------:R-:W-:Y:S01]  /*aac0*/  @P6 STG.E.U16 desc[UR14][R120.64], R116 ;  /* 0x0000007478006986 */ /* 0x000fe2000c10150e */
[----:B------:R-:W-:-:S05]  /*aad0*/  IADD3 R4, P6, R109, R4, RZ ;  /* 0x000000046d047210 */ /* 0x000fca0007fde0ff */
[----:B------:R-:W-:Y:S01]  /*aae0*/  IMAD.X R5, R13, 0x1, R5, P6 ;  /* 0x000000010d057824 */ /* 0x000fe200030e0605 */
[----:B------:R-:W-:-:S13]  /*aaf0*/  ISETP.GT.AND P6, PT, R0, 0x40, P0 ;  /* 0x000000400000780c */ /* 0x000fda00007c4270 */
[----:B------:R-:W-:Y:S01]  /*ab00*/  @P6 STG.E.U16 desc[UR14][R128.64], R117 ;  /* 0x0000007580006986 */ /* 0x000fe2000c10150e */
[----:B---3--:R-:W-:-:S05]  /*ab10*/  IADD3 R2, P6, R6, R9, RZ ;  /* 0x0000000906027210 */ /* 0x008fca0007fde0ff */
[----:B------:R-:W-:Y:S01]  /*ab20*/  IMAD.X R3, R7, 0x1, R13, P6 ;  /* 0x0000000107037824 */ /* 0x000fe200030e060d */
[----:B------:R-:W-:-:S13]  /*ab30*/  ISETP.GT.AND P6, PT, R0, 0x48, P2 ;  /* 0x000000480000780c */ /* 0x000fda00017c4270 */
[----:B------:R1:W-:Y:S01]  /*ab40*/  @P6 STG.E.U16 desc[UR14][R112.64], R118 ;  /* 0x0000007670006986 */ /* 0x0003e2000c10150e */
[----:B0-----:R-:W-:-:S05]  /*ab50*/  IADD3 R110, P6, R15, R6, RZ ;  /* 0x000000060f6e7210 */ /* 0x001fca0007fde0ff */
[----:B------:R-:W-:Y:S01]  /*ab60*/  IMAD.X R111, R7, 0x1, R13, P6 ;  /* 0x00000001076f7824 */ /* 0x000fe200030e060d */
[----:B------:R-:W-:-:S13]  /*ab70*/  ISETP.GT.AND P6, PT, R0, 0x48, P0 ;  /* 0x000000480000780c */ /* 0x000fda00007c4270 */
[----:B------:R0:W-:Y:S01]  /*ab80*/  @P6 STG.E.U16 desc[UR14][R4.64], R119 ;  /* 0x0000007704006986 */ /* 0x0001e2000c10150e */
[----:B------:R-:W-:-:S05]  /*ab90*/  IADD3 R114, P6, R21, R6, RZ ;  /* 0x0000000615727210 */ /* 0x000fca0007fde0ff */
[----:B------:R-:W-:Y:S01]  /*aba0*/  IMAD.X R115, R7, 0x1, R13, P6 ;  /* 0x0000000107737824 */ /* 0x000fe200030e060d */
[----:B------:R-:W-:-:S04]  /*abb0*/  ISETP.GT.AND P6, PT, R10, RZ, PT ;  /* 0x000000ff0a00720c */ /* 0x000fc80003fc4270 */
[----:B------:R-:W-:-:S13]  /*abc0*/  ISETP.GT.AND P6, PT, R0, 0x80, P6 ;  /* 0x000000800000780c */ /* 0x000fda00037c4270 */
[----:B------:R2:W-:Y:S01]  /*abd0*/  @P6 STG.E.U16 desc[UR14][R2.64], R56 ;  /* 0x0000003802006986 */ /* 0x0005e2000c10150e */
[----:B-1----:R-:W-:-:S05]  /*abe0*/  IADD3 R112, P6, R23, R6, RZ ;  /* 0x0000000617707210 */ /* 0x002fca0007fde0ff */
[----:B------:R-:W-:Y:S01]  /*abf0*/  IMAD.X R113, R7, 0x1, R13, P6 ;  /* 0x0000000107717824 */ /* 0x000fe200030e060d */
[----:B------:R-:W-:-:S04]  /*ac00*/  ISETP.GT.AND P6, PT, R10, 0x1, PT ;  /* 0x000000010a00780c */ /* 0x000fc80003fc4270 */
[----:B------:R-:W-:-:S13]  /*ac10*/  ISETP.GT.AND P6, PT, R0, 0x80, P6 ;  /* 0x000000800000780c */ /* 0x000fda00037c4270 */
[----:B------:R1:W-:Y:S01]  /*ac20*/  @P6 STG.E.U16 desc[UR14][R110.64], R57 ;  /* 0x000000396e006986 */ /* 0x0003e2000c10150e */
[----:B0-----:R-:W-:-:S05]  /*ac30*/  IADD3 R4, P6, R16, R9, RZ ;  /* 0x0000000910047210 */ /* 0x001fca0007fde0ff */
[----:B------:R-:W-:Y:S01]  /*ac40*/  IMAD.X R5, R17, 0x1, R13, P6 ;  /* 0x0000000111057824 */ /* 0x000fe200030e060d */
[----:B------:R-:W-:-:S04]  /*ac50*/  ISETP.GT.AND P6, PT, R10, RZ, PT ;  /* 0x000000ff0a00720c */ /* 0x000fc80003fc4270 */
[----:B------:R-:W-:-:S13]  /*ac60*/  ISETP.GT.AND P6, PT, R0, 0x88, P6 ;  /* 0x000000880000780c */ /* 0x000fda00037c4270 */
[----:B------:R-:W-:Y:S01]  /*ac70*/  @P6 STG.E.U16 desc[UR14][R4.64], R58 ;  /* 0x0000003a04006986 */ /* 0x000fe2000c10150e */
[----:B--2---:R-:W-:-:S05]  /*ac80*/  IADD3 R56, P6, R16, R15, RZ ;  /* 0x0000000f10387210 */ /* 0x004fca0007fde0ff */
[----:B-1----:R-:W-:Y:S01]  /*ac90*/  IMAD.X R57, R17, 0x1, R13, P6 ;  /* 0x0000000111397824 */ /* 0x002fe200030e060d */
[----:B------:R-:W-:-:S04]  /*aca0*/  ISETP.GT.AND P6, PT, R10, 0x1, PT ;  /* 0x000000010a00780c */ /* 0x000fc80003fc4270 */
[----:B------:R-:W-:-:S13]  /*acb0*/  ISETP.GT.AND P6, PT, R0, 0x88, P6 ;  /* 0x000000880000780c */ /* 0x000fda00037c4270 */
[----:B------:R0:W-:Y:S01]  /*acc0*/  @P6 STG.E.U16 desc[UR14][R56.64], R59 ;  /* 0x0000003b38006986 */ /* 0x0001e2000c10150e */
        /* <DEDUP_REMOVED lines=10> */
[----:B0-----:R-:W-:-:S05]  /*ad70*/  IADD3 R56, P6, R21, R16, RZ ;  /* 0x0000001015387210 */ /* 0x001fca0007fde0ff */
        /* <DEDUP_REMOVED lines=9> */
[----:B-1----:R-:W-:-:S05]  /*ae10*/  IADD3 R60, P6, R91, R6, RZ ;  /* 0x000000065b3c7210 */ /* 0x002fca0007fde0ff */
[----:B--2---:R-:W-:Y:S01]  /*ae20*/  IMAD.X R61, R7, 0x1, R13, P6 ;  /* 0x00000001073d7824 */ /* 0x004fe200030e060d */
[----:B------:R-:W-:-:S04]  /*ae30*/  ISETP.GT.AND P6, PT, R10, 0x10, PT ;  /* 0x000000100a00780c */ /* 0x000fc80003fc4270 */
[----:B------:R-:W-:-:S13]  /*ae40*/  ISETP.GT.AND P6, PT, R0, 0x80, P6 ;  /* 0x000000800000780c */ /* 0x000fda00037c4270 */
[----:B------:R1:W-:Y:S01]  /*ae50*/  @P6 STG.E.U16 desc[UR14][R110.64], R64 ;  /* 0x000000406e006986 */ /* 0x0003e2000c10150e */
[----:B0-----:R-:W-:-:S05]  /*ae60*/  IADD3 R62, P6, R93, R6, RZ ;  /* 0x000000065d3e7210 */ /* 0x001fca0007fde0ff */
[----:B---3--:R-:W-:Y:S01]  /*ae70*/  IMAD.X R63, R7, 0x1, R13, P6 ;  /* 0x00000001073f7824 */ /* 0x008fe200030e060d */
        /* <DEDUP_REMOVED lines=14> */
[----:B0-----:R-:W-:Y:S01]  /*af60*/  IMAD.X R65, R7, 0x1, R13, P6 ;  /* 0x0000000107417824 */ /* 0x001fe200030e060d */
[----:B------:R-:W-:-:S04]  /*af70*/  ISETP.GT.AND P6, PT, R10, 0x18, PT ;  /* 0x000000180a00780c */ /* 0x000fc80003fc4270 */
[----:B------:R-:W-:-:S13]  /*af80*/  ISETP.GT.AND P6, PT, R0, 0x80, P6 ;  /* 0x000000800000780c */ /* 0x000fda00037c4270 */
[----:B------:R0:W-:Y:S01]  /*af90*/  @P6 STG.E.U16 desc[UR14][R60.64], R68 ;  /* 0x000000443c006986 */ /* 0x0001e2000c10150e */
[----:B--2---:R-:W-:-:S05]  /*afa0*/  IADD3 R66, P6, R97, R6, RZ ;  /* 0x0000000661427210 */ /* 0x004fca0007fde0ff */
        /* <DEDUP_REMOVED lines=19> */
[----:B-1----:R-:W-:-:S05]  /*b0e0*/  IADD3 R62, P6, R101, R6, RZ ;  /* 0x00000006653e7210 */ /* 0x002fca0007fde0ff */
[----:B------:R-:W-:Y:S01]  /*b0f0*/  IMAD.X R63, R7, 0x1, R13, P6 ;  /* 0x00000001073f7824 */ /* 0x000fe200030e060d */
[----:B------:R-:W-:-:S04]  /*b100*/  ISETP.GT.AND P6, PT, R10, 0x21, PT ;  /* 0x000000210a00780c */ /* 0x000fc80003fc4270 */
[----:B------:R-:W-:-:S13]  /*b110*/  ISETP.GT.AND P6, PT, R0, 0x80, P6 ;  /* 0x000000800000780c */ /* 0x000fda00037c4270 */
[----:B------:R1:W-:Y:S01]  /*b120*/  @P6 STG.E.U16 desc[UR14][R66.64], R73 ;  /* 0x0000004942006986 */ /* 0x0003e2000c10150e */
[----:B--2---:R-:W-:-:S05]  /*b130*/  IADD3 R56, P6, R95, R16, RZ ;  /* 0x000000105f387210 */ /* 0x004fca0007fde0ff */
[----:B------:R-:W-:Y:S01]  /*b140*/  IMAD.X R57, R17, 0x1, R13, P6 ;  /* 0x0000000111397824 */ /* 0x000fe200030e060d */
[----:B------:R-:W-:-:S04]  /*b150*/  ISETP.GT.AND P6, PT, R10, 0x20, PT ;  /* 0x000000200a00780c */ /* 0x000fc80003fc4270 */
[----:B------:R-:W-:-:S13]  /*b160*/  ISETP.GT.AND P6, PT, R0, 0x88, P6 ;  /* 0x000000880000780c */ /* 0x000fda00037c4270 */
[----:B------:R2:W-:Y:S01]  /*b170*/  @P6 STG.E.U16 desc[UR14][R56.64], R74 ;  /* 0x0000004a38006986 */ /* 0x0005e2000c10150e */
[----:B---3--:R-:W-:-:S05]  /*b180*/  IADD3 R58, P6, R97, R16, RZ ;  /* 0x00000010613a7210 */ /* 0x008fca0007fde0ff */
[----:B------:R-:W-:Y:S01]  /*b190*/  IMAD.X R59, R17, 0x1, R13, P6 ;  /* 0x00000001113b7824 */ /* 0x000fe200030e060d */
[----:B------:R-:W-:-:S04]  /*b1a0*/  ISETP.GT.AND P6, PT, R10, 0x21, PT ;  /* 0x000000210a00780c */ /* 0x000fc80003fc4270 */
[----:B------:R-:W-:-:S13]  /*b1b0*/  ISETP.GT.AND P6, PT, R0, 0x88, P6 ;  /* 0x000000880000780c */ /* 0x000fda00037c4270 */
[----:B------:R3:W-:Y:S01]  /*b1c0*/  @P6 STG.E.U16 desc[UR14][R58.64], R75 ;  /* 0x0000004b3a006986 */ /* 0x0007e2000c10150e */
[----:B0-----:R-:W-:-:S05]  /*b1d0*/  IADD3 R64, P6, R103, R6, RZ ;  /* 0x0000000667407210 */ /* 0x001fca0007fde0ff */
[----:B------:R-:W-:Y:S01]  /*b1e0*/  IMAD.X R65, R7, 0x1, R13, P6 ;  /* 0x0000000107417824 */ /* 0x000fe200030e060d */
[----:B------:R-:W-:-:S13]  /*b1f0*/  ISETP.GT.AND P6, PT, R0, 0x80, P5 ;  /* 0x000000800000780c */ /* 0x000fda0002fc4270 */
[----:B------:R0:W-:Y:S01]  /*b200*/  @P6 STG.E.U16 desc[UR14][R60.64], R76 ;  /* 0x0000004c3c006986 */ /* 0x0001e2000c10150e */
[----:B-1----:R-:W-:-:S05]  /*b210*/  IADD3 R66, P6, R105, R6, RZ ;  /* 0x0000000669427210 */ /* 0x002fca0007fde0ff */
[----:B------:R-:W-:Y:S01]  /*b220*/  IMAD.X R67, R7, 0x1, R13, P6 ;  /* 0x0000000107437824 */ /* 0x000fe200030e060d */
[----:B------:R-:W-:-:S13]  /*b230*/  ISETP.GT.AND P6, PT, R0, 0x80, P4 ;  /* 0x000000800000780c */ /* 0x000fda00027c4270 */
[----:B------:R1:W-:Y:S01]  /*b240*/  @P6 STG.E.U16 desc[UR14][R62.64], R77 ;  /* 0x0000004d3e006986 */ /* 0x0003e2000c10150e */
[----:B--2---:R-:W-:-:S05]  /*b250*/  IADD3 R56, P6, R99, R16, RZ ;  /* 0x0000001063387210 */ /* 0x004fca0007fde0ff */
[----:B------:R-:W-:Y:S01]  /*b260*/  IMAD.X R57, R17, 0x1, R13, P6 ;  /* 0x0000000111397824 */ /* 0x000fe200030e060d */
[----:B------:R-:W-:-:S13]  /*b270*/  ISETP.GT.AND P6, PT, R0, 0x88, P5 ;  /* 0x000000880000780c */ /* 0x000fda0002fc4270 */
[----:B------:R2:W-:Y:S01]  /*b280*/  @P6 STG.E.U16 desc[UR14][R56.64], R78 ;  /* 0x0000004e38006986 */ /* 0x0005e2000c10150e */
[----:B---3--:R-:W-:-:S05]  /*b290*/  IADD3 R58, P6, R101, R16, RZ ;  /* 0x00000010653a7210 */ /* 0x008fca0007fde0ff */
[----:B------:R-:W-:Y:S01]  /*b2a0*/  IMAD.X R59, R17, 0x1, R13, P6 ;  /* 0x00000001113b7824 */ /* 0x000fe200030e060d */
[----:B------:R-:W-:-:S13]  /*b2b0*/  ISETP.GT.AND P6, PT, R0, 0x88, P4 ;  /* 0x000000880000780c */ /* 0x000fda00027c4270 */
[----:B------:R3:W-:Y:S01]  /*b2c0*/  @P6 STG.E.U16 desc[UR14][R58.64], R79 ;  /* 0x0000004f3a006986 */ /* 0x0007e2000c10150e */
[----:B0-----:R-:W-:-:S05]  /*b2d0*/  IADD3 R60, P6, R107, R6, RZ ;  /* 0x000000066b3c7210 */ /* 0x001fca0007fde0ff */
[----:B------:R-:W-:Y:S01]  /*b2e0*/  IMAD.X R61, R7, 0x1, R13, P6 ;  /* 0x00000001073d7824 */ /* 0x000fe200030e060d */
[----:B------:R-:W-:-:S13]  /*b2f0*/  ISETP.GT.AND P6, PT, R0, 0x80, P3 ;  /* 0x000000800000780c */ /* 0x000fda0001fc4270 */
[----:B------:R-:W-:Y:S01]  /*b300*/  @P6 STG.E.U16 desc[UR14][R64.64], R80 ;  /* 0x0000005040006986 */ /* 0x000fe2000c10150e */
[----:B-1----:R-:W-:-:S05]  /*b310*/  IADD3 R62, P6, R109, R6, RZ ;  /* 0x000000066d3e7210 */ /* 0x002fca0007fde0ff */
[----:B------:R-:W-:Y:S01]  /*b320*/  IMAD.X R63, R7, 0x1, R13, P6 ;  /* 0x00000001073f7824 */ /* 0x000fe200030e060d */
[----:B------:R-:W-:-:S13]  /*b330*/  ISETP.GT.AND P6, PT, R0, 0x80, P1 ;  /* 0x000000800000780c */ /* 0x000fda0000fc4270 */
[----:B------:R-:W-:Y:S01]  /*b340*/  @P6 STG.E.U16 desc[UR14][R66.64], R81 ;  /* 0x0000005142006986 */ /* 0x000fe2000c10150e */
[----:B------:R-:W-:-:S05]  /*b350*/  IADD3 R6, P6, R103, R16, RZ ;  /* 0x0000001067067210 */ /* 0x000fca0007fde0ff */
        /* <DEDUP_REMOVED lines=15> */
[----:B------:R-:W-:-:S05]  /*b450*/  IADD3 R16, P6, R2, R9, RZ ;  /* 0x0000000902107210 */ /* 0x000fca0007fde0ff */
        /* <DEDUP_REMOVED lines=9> */
[----:B------:R-:W-:-:S04]  /*b4f0*/  ISETP.GT.AND P6, PT, R10, RZ, PT ;  /* 0x000000ff0a00720c */ /* 0x000fc80003fc4270 */
[----:B------:R-:W-:-:S13]  /*b500*/  ISETP.GT.AND P6, PT, R0, 0xc0, P6 ;  /* 0x000000c00000780c */ /* 0x000fda00037c4270 */
[----:B------:R2:W-:Y:S01]  /*b510*/  @P6 STG.E.U16 desc[UR14][R16.64], R24 ;  /* 0x0000001810006986 */ /* 0x0005e2000c10150e */
[----:B0-----:R-:W-:-:S05]  /*b520*/  IADD3 R58, P6, R2, R23, RZ ;  /* 0x00000017023a7210 */ /* 0x001fca0007fde0ff */
[----:B------:R-:W-:Y:S01]  /*b530*/  IMAD.X R59, R3, 0x1, R13, P6 ;  /* 0x00000001033b7824 */ /* 0x000fe200030e060d */
[----:B------:R-:W-:-:S04]  /*b540*/  ISETP.GT.AND P6, PT, R10, 0x1, PT ;  /* 0x000000010a00780c */ /* 0x000fc80003fc4270 */
[----:B------:R-:W-:-:S13]  /*b550*/  ISETP.GT.AND P6, PT, R0, 0xc0, P6 ;  /* 0x000000c00000780c */ /* 0x000fda00037c4270 */
[----:B------:R-:W-:Y:S01]  /*b560*/  @P6 STG.E.U16 desc[UR14][R56.64], R25 ;  /* 0x0000001938006986 */ /* 0x000fe2000c10150e */
[----:B-1----:R-:W-:-:S05]  /*b570*/  IADD3 R6, P6, R4, R9, RZ ;  /* 0x0000000904067210 */ /* 0x002fca0007fde0ff */
[----:B------:R-:W-:Y:S01]  /*b580*/  IMAD.X R7, R5, 0x1, R13, P6 ;  /* 0x0000000105077824 */ /* 0x000fe200030e060d */
[----:B------:R-:W-:-:S04]  /*b590*/  ISETP.GT.AND P6, PT, R10, RZ, PT ;  /* 0x000000ff0a00720c */ /* 0x000fc80003fc4270 */
        /* <DEDUP_REMOVED lines=11> */
[----:B------:R-:W-:Y:S01]  /*b650*/  @P6 STG.E.U16 desc[UR14][R60.64], R28 ;  /* 0x0000001c3c006986 */ /* 0x000fe2000c10150e */
[----:B--2---:R-:W-:-:S05]  /*b660*/  IADD3 R16, P6, R2, R89, RZ ;  /* 0x0000005902107210 */ /* 0x004fca0007fde0ff */
[----:B------:R-:W-:Y:S01]  /*b670*/  IMAD.X R17, R3, 0x1, R13, P6 ;  /* 0x0000000103117824 */ /* 0x000fe200030e060d */
[----:B------:R-:W-:-:S04]  /*b680*/  ISETP.GT.AND P6, PT, R10, 0x9, PT ;  /* 0x000000090a00780c */ /* 0x000fc80003fc4270 */
[----:B------:R-:W-:-:S13]  /*b690*/  ISETP.GT.AND P6, PT, R0, 0xc0, P6 ;  /* 0x000000c00000780c */ /* 0x000fda00037c4270 */
[----:B------:R-:W-:Y:S01]  /*b6a0*/  @P6 STG.E.U16 desc[UR14][R58.64], R29 ;  /* 0x0000001d3a006986 */ /* 0x000fe2000c10150e */
        /* <DEDUP_REMOVED lines=34> */
[----:B------:R-:W-:Y:S01]  /*b8d0*/  @P6 STG.E.U16 desc[UR14][R20.64], R36 ;  /* 0x0000002414006986 */ /* 0x000fe2000c10150e */
[----:B---3--:R-:W-:-:S05]  /*b8e0*/  IADD3 R16, P6, R2, R97, RZ ;  /* 0x0000006102107210 */ /* 0x008fca0007fde0ff */
        /* <DEDUP_REMOVED lines=23> */
[----:B------:R-:W-:Y:S01]  /*ba60*/  @P6 STG.E.U16 desc[UR14][R16.64], R41 ;  /* 0x0000002910006986 */ /* 0x000fe2000c10150e */
[----:B------:R-:W-:-:S04]  /*ba70*/  ISETP.GT.AND P6, PT, R10, 0x20, PT ;  /* 0x000000200a00780c */ /* 0x000fc80003fc4270 */
[----:B------:R-:W-:-:S13]  /*ba80*/  ISETP.GT.AND P6, PT, R0, 0xc8, P6 ;  /* 0x000000c80000780c */ /* 0x000fda00037c4270 */
[----:B------:R-:W-:Y:S01]  /*ba90*/  @P6 STG.E.U16 desc[UR14][R18.64], R42 ;  /* 0x0000002a12006986 */ /* 0x000fe2000c10150e */
[----:B------:R-:W-:-:S04]  /*baa0*/  ISETP.GT.AND P6, PT, R10, 0x21, PT ;  /* 0x000000210a00780c */ /* 0x000fc80003fc4270 */
[----:B------:R-:W-:-:S13]  /*bab0*/  ISETP.GT.AND P6, PT, R0, 0xc8, P6 ;  /* 0x000000c80000780c */ /* 0x000fda00037c4270 */
[----:B------:R0:W-:Y:S01]  /*bac0*/  @P6 STG.E.U16 desc[UR14][R6.64], R43 ;  /* 0x0000002b06006986 */ /* 0x0001e2000c10150e */
[----:B-1----:R-:W-:-:S05]  /*bad0*/  IADD3 R8, P6, R2, R99, RZ ;  /* 0x0000006302087210 */ /* 0x002fca0007fde0ff */
[----:B------:R-:W-:Y:S01]  /*bae0*/  IMAD.X R9, R3, 0x1, R13, P6 ;  /* 0x0000000103097824 */ /* 0x000fe200030e060d */
[C---:B------:R-:W-:Y:S02]  /*baf0*/  ISETP.GT.AND P6, PT, R0.reuse, 0xc0, P5 ;  /* 0x000000c00000780c */ /* 0x040fe40002fc4270 */
[----:B------:R-:W-:-:S11]  /*bb00*/  ISETP.GT.AND P5, PT, R0, 0xc8, P5 ;  /* 0x000000c80000780c */ /* 0x000fd60002fa4270 */
[----:B------:R1:W-:Y:S01]  /*bb10*/  @P6 STG.E.U16 desc[UR14][R8.64], R44 ;  /* 0x0000002c08006986 */ /* 0x0003e2000c10150e */
[----:B--2---:R-:W-:-:S05]  /*bb20*/  IADD3 R14, P6, R2, R101, RZ ;  /* 0x00000065020e7210 */ /* 0x004fca0007fde0ff */
[----:B------:R-:W-:Y:S01]  /*bb30*/  IMAD.X R15, R3, 0x1, R13, P6 ;  /* 0x00000001030f7824 */ /* 0x000fe200030e060d */
[C---:B------:R-:W-:Y:S02]  /*bb40*/  ISETP.GT.AND P6, PT, R0.reuse, 0xc0, P4 ;  /* 0x000000c00000780c */ /* 0x040fe400027c4270 */
[----:B------:R-:W-:-:S11]  /*bb50*/  ISETP.GT.AND P4, PT, R0, 0xc8, P4 ;  /* 0x000000c80000780c */ /* 0x000fd60002784270 */
[----:B------:R2:W-:Y:S01]  /*bb60*/  @P6 STG.E.U16 desc[UR14][R14.64], R45 ;  /* 0x0000002d0e006986 */ /* 0x0005e2000c10150e */
[----:B0-----:R-:W-:-:S05]  /*bb70*/  IADD3 R6, P6, R4, R99, RZ ;  /* 0x0000006304067210 */ /* 0x001fca0007fde0ff */
[----:B------:R-:W-:Y:S01]  /*bb80*/  IMAD.X R7, R5, 0x1, R13, P6 ;  /* 0x0000000105077824 */ /* 0x000fe200030e060d */
[----:B-1----:R-:W-:-:S04]  /*bb90*/  IADD3 R8, P6, R4, R101, RZ ;  /* 0x0000006504087210 */ /* 0x002fc80007fde0ff */
[----:B------:R0:W-:Y:S01]  /*bba0*/  @P5 STG.E.U16 desc[UR14][R6.64], R46 ;  /* 0x0000002e06005986 */ /* 0x0001e2000c10150e */
[----:B------:R-:W-:Y:S01]  /*bbb0*/  ISETP.GT.AND P5, PT, R0, 0xc0, P3 ;  /* 0x000000c00000780c */ /* 0x000fe20001fa4270 */
[--C-:B------:R-:W-:Y:S01]  /*bbc0*/  IMAD.X R9, R5, 0x1, R13.reuse, P6 ;  /* 0x0000000105097824 */ /* 0x100fe200030e060d */
[----:B--2---:R-:W-:Y:S02]  /*bbd0*/  IADD3 R14, P6, R2, R103, RZ ;  /* 0x00000067020e7210 */ /* 0x004fe40007fde0ff */
[C---:B------:R-:W-:Y:S02]  /*bbe0*/  ISETP.GT.AND P3, PT, R0.reuse, 0xc8, P3 ;  /* 0x000000c80000780c */ /* 0x040fe40001f64270 */
[----:B------:R1:W-:Y:S01]  /*bbf0*/  @P4 STG.E.U16 desc[UR14][R8.64], R47 ;  /* 0x0000002f08004986 */ /* 0x0003e2000c10150e */
[C---:B------:R-:W-:Y:S01]  /*bc00*/  ISETP.GT.AND P4, PT, R0.reuse, 0xc0, P1 ;  /* 0x000000c00000780c */ /* 0x040fe20000f84270 */
[----:B------:R-:W-:Y:S01]  /*bc10*/  IMAD.X R15, R3, 0x1, R13, P6 ;  /* 0x00000001030f7824 */ /* 0x000fe200030e060d */
[----:B------:R-:W-:-:S02]  /*bc20*/  ISETP.GT.AND P1, PT, R0, 0xc8, P1 ;  /* 0x000000c80000780c */ /* 0x000fc40000f24270 */
[-C--:B0-----:R-:W-:Y:S02]  /*bc30*/  IADD3 R6, P6, R2, R105.reuse, RZ ;  /* 0x0000006902067210 */ /* 0x081fe40007fde0ff */
[----:B------:R0:W-:Y:S03]  /*bc40*/  @P5 STG.E.U16 desc[UR14][R14.64], R48 ;  /* 0x000000300e005986 */ /* 0x0001e6000c10150e */
[--C-:B------:R-:W-:Y:S01]  /*bc50*/  IMAD.X R7, R3, 0x1, R13.reuse, P6 ;  /* 0x0000000103077824 */ /* 0x100fe200030e060d */
[C---:B------:R-:W-:Y:S02]  /*bc60*/  IADD3 R10, P6, R4.reuse, R105, RZ ;  /* 0x00000069040a7210 */ /* 0x040fe40007fde0ff */
[----:B-1----:R-:W-:Y:S02]  /*bc70*/  IADD3 R8, P5, R4, R103, RZ ;  /* 0x0000006704087210 */ /* 0x002fe40007fbe0ff */
[----:B------:R1:W-:Y:S01]  /*bc80*/  @P4 STG.E.U16 desc[UR14][R6.64], R49 ;  /* 0x0000003106004986 */ /* 0x0003e2000c10150e */
[C-C-:B------:R-:W-:Y:S01]  /*bc90*/  IMAD.X R11, R5.reuse, 0x1, R13.reuse, P6 ;  /* 0x00000001050b7824 */ /* 0x140fe200030e060d */
[C---:B------:R-:W-:Y:S01]  /*bca0*/  ISETP.GT.AND P4, PT, R0.reuse, 0xc0, P2 ;  /* 0x000000c00000780c */ /* 0x040fe20001784270 */
[----:B------:R-:W-:Y:S01]  /*bcb0*/  IMAD.X R9, R5, 0x1, R13, P5 ;  /* 0x0000000105097824 */ /* 0x000fe200028e060d */
[----:B------:R-:W-:-:S02]  /*bcc0*/  ISETP.GT.AND P5, PT, R0, 0xc0, P0 ;  /* 0x000000c00000780c */ /* 0x000fc400007a4270 */
[C---:B------:R-:W-:Y:S02]  /*bcd0*/  ISETP.GT.AND P2, PT, R0.reuse, 0xc8, P2 ;  /* 0x000000c80000780c */ /* 0x040fe40001744270 */
[----:B------:R2:W-:Y:S01]  /*bce0*/  @P3 STG.E.U16 desc[UR14][R8.64], R50 ;  /* 0x0000003208003986 */ /* 0x0005e2000c10150e */
[----:B------:R-:W-:Y:S02]  /*bcf0*/  ISETP.GT.AND P0, PT, R0, 0xc8, P0 ;  /* 0x000000c80000780c */ /* 0x000fe40000704270 */
[-C--:B0-----:R-:W-:Y:S01]  /*bd00*/  IADD3 R14, P3, R4, R107.reuse, RZ ;  /* 0x0000006b040e7210 */ /* 0x081fe20007f7e0ff */
[----:B------:R2:W-:Y:S01]  /*bd10*/  @P1 STG.E.U16 desc[UR14][R10.64], R51 ;  /* 0x000000330a001986 */ /* 0x0005e2000c10150e */
[C---:B-1----:R-:W-:Y:S02]  /*bd20*/  IADD3 R6, P6, R2.reuse, R107, RZ ;  /* 0x0000006b02067210 */ /* 0x042fe40007fde0ff */
[----:B------:R-:W-:Y:S01]  /*bd30*/  IADD3 R2, P1, R2, R109, RZ ;  /* 0x0000006d02027210 */ /* 0x000fe20007f3e0ff */
[----:B------:R-:W-:-:S02]  /*bd40*/  IMAD.X R15, R5, 0x1, R13, P3 ;  /* 0x00000001050f7824 */ /* 0x000fc400018e060d */
[C-C-:B------:R-:W-:Y:S01]  /*bd50*/  IMAD.X R7, R3.reuse, 0x1, R13.reuse, P6 ;  /* 0x0000000103077824 */ /* 0x140fe200030e060d */
[----:B------:R-:W-:Y:S01]  /*bd60*/  IADD3 R12, P6, R4, R109, RZ ;  /* 0x0000006d040c7210 */ /* 0x000fe20007fde0ff */
[----:B------:R-:W-:-:S03]  /*bd70*/  IMAD.X R3, R3, 0x1, R13, P1 ;  /* 0x0000000103037824 */ /* 0x000fc600008e060d */
[----:B------:R2:W-:Y:S04]  /*bd80*/  @P4 STG.E.U16 desc[UR14][R6.64], R52 ;  /* 0x0000003406004986 */ /* 0x0005e8000c10150e */
[----:B------:R2:W-:Y:S04]  /*bd90*/  @P5 STG.E.U16 desc[UR14][R2.64], R53 ;  /* 0x0000003502005986 */ /* 0x0005e8000c10150e */
[----:B------:R2:W-:Y:S01]  /*bda0*/  @P2 STG.E.U16 desc[UR14][R14.64], R54 ;  /* 0x000000360e002986 */ /* 0x0005e2000c10150e */
[----:B------:R-:W-:Y:S05]  /*bdb0*/  @!P0 EXIT ;  /* 0x000000000000894d */ /* 0x000fea0003800000 */
[----:B------:R-:W-:Y:S01]  /*bdc0*/  F2FP.F16.F32.PACK_AB R55, RZ, R55 ;  /* 0x00000037ff37723e */ /* 0x000fe200000000ff */
[----:B------:R-:W-:-:S05]  /*bdd0*/  IMAD.X R13, R5, 0x1, R13, P6 ;  /* 0x00000001050d7824 */ /* 0x000fca00030e060d */
[----:B------:R-:W-:Y:S01]  /*bde0*/  STG.E.U16 desc[UR14][R12.64], R55 ;  /* 0x000000370c007986 */ /* 0x000fe2000c10150e */
[----:B------:R-:W-:Y:S05]  /*bdf0*/  EXIT ;  /* 0x000000000000794d */ /* 0x000fea0003800000 */
.L_x_9:
[----:B------:R-:W-:-:S13]  /*be00*/  ISETP.NE.AND P0, PT, R4, RZ, PT ;  /* 0x000000ff0400720c */ /* 0x000fda0003f05270 */
[----:B------:R-:W-:Y:S05]  /*be10*/  @P0 EXIT ;  /* 0x000000000000094d */ /* 0x000fea0003800000 */
[----:B------:R-:W-:-:S13]  /*be20*/  ELECT P0, URZ, PT ;  /* 0x00000000003f782f */ /* 0x000fda0003800000 */
[----:B------:R-:W-:Y:S05]  /*be30*/  @!P0 BRA `(.L_x_242) ;  /* 0x0000000400c08947 */ /* 0x000fea0003800000 */
[----:B------:R-:W-:Y:S02]  /*be40*/  ISETP.GE.AND P0, PT, R2, 0x1, PT ;  /* 0x000000010200780c */ /* 0x000fe40003f06270 */
[----:B------:R-:W-:-:S04]  /*be50*/  SHF.R.S32.HI R5, RZ, 0x1f, R6 ;  /* 0x0000001fff057819 */ /* 0x000fc80000011406 */
[----:B------:R-:W-:-:S07]  /*be60*/  LEA.HI R4, R5, R6, RZ, 0x7 ;  /* 0x0000000605047211 */ /* 0x000fce00078f38ff */
[----:B------:R-:W-:Y:S05]  /*be70*/  @!P0 BRA `(.L_x_242) ;  /* 0x0000000400b08947 */ /* 0x000fea0003800000 */
[----:B------:R-:W1:Y:S01]  /*be80*/  S2R R5, SR_CTAID.X ;  /* 0x0000000000057919 */ /* 0x000e620000002500 */
[----:B------:R-:W-:Y:S01]  /*be90*/  LOP3.LUT R7, R4, 0xffffff80, RZ, 0xc0, !PT ;  /* 0xffffff8004077812 */ /* 0x000fe200078ec0ff */
[----:B------:R-:W-:Y:S01]  /*bea0*/  ULDC UR4, c[0x0][0x384] ;  /* 0x0000e10000047ab9 */ /* 0x000fe20000000800 */
[----:B------:R-:W-:Y:S01]  /*beb0*/  LOP3.LUT P0, RZ, R6, 0x1f, RZ, 0xc0, !PT ;  /* 0x0000001f06ff7812 */ /* 0x000fe2000780c0ff */
[----:B0----5:R-:W0:Y:S01]  /*bec0*/  S2R R11, SR_CTAID.Y ;  /* 0x00000000000b7919 */ /* 0x021e220000002600 */
[----:B------:R-:W-:Y:S01]  /*bed0*/  IMAD R4, R8, R9, RZ ;  /* 0x0000000908047224 */ /* 0x000fe200078e02ff */
[----:B------:R-:W-:Y:S01]  /*bee0*/  ULDC UR5, c[0x0][0x388] ;  /* 0x0000e20000057ab9 */ /* 0x000fe20000000800 */
[----:B------:R-:W-:Y:S01]  /*bef0*/  IMAD.IADD R7, R6, 0x1, -R7 ;  /* 0x0000000106077824 */ /* 0x000fe200078e0a07 */
[----:B------:R-:W-:Y:S01]  /*bf00*/  LOP3.LUT R20, R0, 0x2, RZ, 0xfc, !PT ;  /* 0x0000000200147812 */ /* 0x000fe200078efcff */
[----:B------:R-:W-:Y:S01]  /*bf10*/  IMAD.MOV.U32 R6, RZ, RZ, RZ ;  /* 0x000000ffff067224 */ /* 0x000fe200078e00ff */
[----:B------:R-:W-:Y:S01]  /*bf20*/  CS2R R8, SRZ ;  /* 0x0000000000087805 */ /* 0x000fe2000001ff00 */
[----:B------:R-:W-:Y:S01]  /*bf30*/  IMAD.MOV.U32 R10, RZ, RZ, RZ ;  /* 0x000000ffff0a7224 */ /* 0x000fe200078e00ff */
[----:B------:R-:W-:Y:S01]  /*bf40*/  ISETP.NE.AND P1, PT, R7, RZ, PT ;  /* 0x000000ff0700720c */ /* 0x000fe20003f25270 */
[----:B------:R-:W-:Y:S01]  /*bf50*/  IMAD R4, R3, R4, 0x1 ;  /* 0x0000000103047424 */ /* 0x000fe200078e0204 */
[----:B------:R-:W-:Y:S01]  /*bf60*/  ISETP.NE.OR P0, PT, R7, RZ, !P0 ;  /* 0x000000ff0700720c */ /* 0x000fe20004705670 */
[----:B------:R-:W-:-:S02]  /*bf70*/  IMAD.MOV.U32 R7, RZ, RZ, 0x1 ;  /* 0x00000001ff077424 */ /* 0x000fc400078e00ff */
[----:B-1----:R-:W-:-:S04]  /*bf80*/  IMAD.SHL.U32 R18, R5, 0x100, RZ ;  /* 0x0000010005127824 */ /* 0x002fc800078e00ff */
[----:B------:R-:W-:-:S04]  /*bf90*/  IMAD.HI.U32 R5, R18, UR4, RZ ;  /* 0x0000000412057c27 */ /* 0x000fc8000f8e00ff */
[----:B0-----:R-:W-:Y:S01]  /*bfa0*/  IMAD.SHL.U32 R19, R11, 0x40, RZ ;  /* 0x000000400b137824 */ /* 0x001fe200078e00ff */
[----:B------:R-:W-:-:S07]  /*bfb0*/  SHF.R.U32.HI R5, RZ, UR5, R5 ;  /* 0x00000005ff057c19 */ /* 0x000fce0008011605 */
.L_x_246:
[----:B------:R-:W0:Y:S01]  /*bfc0*/  S2R R12, SR_CgaCtaId ;  /* 0x00000000000c7919 */ /* 0x000e220000008800 */
[----:B------:R-:W-:-:S04]  /*bfd0*/  MOV R11, 0x400 ;  /* 0x00000400000b7802 */ /* 0x000fc80000000f00 */
[----:B0-----:R-:W-:Y:S02]  /*bfe0*/  LEA R21, R12, R11, 0x18 ;  /* 0x0000000b0c157211 */ /* 0x001fe400078ec0ff */
[----:B------:R-:W-:-:S03]  /*bff0*/  SHF.L.U32 R11, R7, 0x1f, RZ ;  /* 0x0000001f070b7819 */ /* 0x000fc600000006ff */
[----:B------:R-:W-:-:S07]  /*c000*/  IMAD R12, R6, 0x8, R21 ;  /* 0x00000008060c7824 */ /* 0x000fce00078e0215 */
.L_x_243:
[----:B0-----:R0:W1:Y:S02]  /*c010*/  SYNCS.PHASECHK.TRANS64.TRYWAIT P2, [R12+URZ+0x32028], R11 ;  /* 0x0320280b0c0075a7 */ /* 0x001064000804017f */
[----:B-1----:R-:W-:Y:S05]  /*c020*/  @!P2 NANOSLEEP.SYNCS 0x989680 ;  /* 0x009896800000a95d */ /* 0x002fea0003900000 */
[----:B------:R-:W1:Y:S02]  /*c030*/  @!P2 SYNCS.PHASECHK.TRANS64 P2, [R12+URZ+0x32028], R11 ;  /* 0x0320280b0c00a5a7 */ /* 0x000e64000804007f */
[----:B-1----:R-:W-:Y:S05]  /*c040*/  @!P2 BRA `(.L_x_243) ;  /* 0xfffffffc00f0a947 */ /* 0x002fea000383ffff */
[----:B0-----:R-:W0:Y:S02]  /*c050*/  @!P1 LDC R11, c[0x0][0x500] ;  /* 0x00014000ff0b9b82 */ /* 0x001e240000000800 */
[----:B0-----:R0:W-:Y:S02]  /*c060*/  @!P1 SYNCS.ARRIVE.TRANS64 RZ, [R12+URZ+0x32000], R11 ;  /* 0x0320000b0cff99a7 */ /* 0x0011e4000800003f */
[----:B0-----:R-:W-:-:S04]  /*c070*/  PRMT R11, R20, 0x9910, RZ ;  /* 0x00009910140b7816 */ /* 0x001fc800000000ff */
[----:B------:R-:W-:-:S13]  /*c080*/  ISETP.NE.AND P2, PT, R11, 0x2, PT ;  /* 0x000000020b00780c */ /* 0x000fda0003f45270 */
[----:B------:R-:W-:Y:S05]  /*c090*/  @P2 BRA `(.L_x_244) ;  /* 0x0000000000042947 */ /* 0x000fea0003800000 */
[----:B------:R-:W-:Y:S01]  /*c0a0*/  BPT.TRAP 0x1 ;  /* 0x000000040000795c */ /* 0x000fe20000300000 */
.L_x_244:
[----:B------:R-:W-:Y:S05]  /*c0b0*/  @P0 BRA `(.L_x_245) ;  /* 0x0000000000040947 */ /* 0x000fea0003800000 */
[----:B------:R-:W-:Y:S01]  /*c0c0*/  BPT.TRAP 0x1 ;  /* 0x000000040000795c */ /* 0x000fe20000300000 */
.L_x_245:
[----:B------:R-:W0:Y:S01]  /*c0d0*/  LDC R13, c[0x0][0x380] ;  /* 0x0000e000ff0d7b82 */ /* 0x000e220000000800 */
[----:B------:R-:W-:Y:S01]  /*c0e0*/  R2UR UR4, R5 ;  /* 0x00000000050472ca */ /* 0x000fe200000e0000 */
[----:B------:R-:W-:Y:S01]  /*c0f0*/  ULDC UR20, c[0x0][0x38c] ;  /* 0x0000e30000147ab9 */ /* 0x000fe20000000800 */
[----:B------:R-:W-:Y:S01]  /*c100*/  R2UR UR5, R18 ;  /* 0x00000000120572ca */ /* 0x000fe200000e0000 */
[----:B------:R-:W-:Y:S01]  /*c110*/  UISETP.NE.AND UP0, UPT, UR20, 0x1, UPT ;  /* 0x000000011400788c */ /* 0x000fe2000bf05270 */
[----:B------:R-:W-:Y:S01]  /*c120*/  R2UR UR17, R12 ;  /* 0x000000000c1172ca */ /* 0x000fe200000e0000 */
[C---:B------:R-:W-:Y:S01]  /*c130*/  VIADD R12, R10.reuse, 0x1 ;  /* 0x000000010a0c7836 */ /* 0x040fe20000000000 */
[----:B------:R-:W-:Y:S01]  /*c140*/  R2UR UR18, R10 ;  /* 0x000000000a1272ca */ /* 0x000fe200000e0000 */
[----:B---34-:R-:W1:Y:S01]  /*c150*/  LDC.64 R14, c[0x0][0x3b8] ;  /* 0x0000ee00ff0e7b82 */ /* 0x018e620000000a00 */
[----:B------:R-:W-:Y:S01]  /*c160*/  R2UR UR9, R21 ;  /* 0x00000000150972ca */ /* 0x000fe200000e0000 */
[----:B------:R-:W-:Y:S01]  /*c170*/  VIADD R4, R4, 0xffffffff ;  /* 0xffffffff04047836 */ /* 0x000fe20000000000 */
[----:B------:R-:W-:Y:S01]  /*c180*/  R2UR UR16, R6 ;  /* 0x00000000061072ca */ /* 0x000fe200000e0000 */
[----:B------:R-:W-:Y:S01]  /*c190*/  ULDC.64 UR24, c[0x0][0x198] ;  /* 0x0000660000187ab9 */ /* 0x000fe20000000a00 */
[----:B------:R-:W-:Y:S01]  /*c1a0*/  R2UR UR12, R9 ;  /* 0x00000000090c72ca */ /* 0x000fe200000e0000 */
[----:B------:R-:W-:Y:S01]  /*c1b0*/  ULDC.64 UR14, c[0x0][0x3b0] ;  /* 0x0000ec00000e7ab9 */ /* 0x000fe20000000a00 */
[----:B------:R-:W-:Y:S01]  /*c1c0*/  @UP0 ULDC.64 UR10, c[0x0][0x390] ;  /* 0x0000e400000a0ab9 */ /* 0x000fe20000000a00 */
[----:B------:R-:W1:Y:S01]  /*c1d0*/  LDC.64 R16, c[0x0][0x3d8] ;  /* 0x0000f600ff107b82 */ /* 0x000e620000000a00 */
[----:B------:R-:W-:Y:S01]  /*c1e0*/  R2UR UR13, R8 ;  /* 0x00000000080d72ca */ /* 0x000fe200000e0000 */
[----:B------:R-:W-:Y:S01]  /*c1f0*/  ULDC.64 UR22, c[0x0][0x3d0] ;  /* 0x0000f40000167ab9 */ /* 0x000fe20000000a00 */
[----:B------:R-:W-:Y:S01]  /*c200*/  ISETP.GT.AND P5, PT, R4, 0x1, PT ;  /* 0x000000010400780c */ /* 0x000fe20003fa4270 */
[----:B------:R-:W-:-:S02]  /*c210*/  USHF.L.U32 UR18, UR18, 0x6, URZ ;  /* 0x0000000612127899 */ /* 0x000fc4000800063f */
[----:B------:R-:W-:Y:S01]  /*c220*/  UIADD3 UR17, UR17, 0x32000, URZ ;  /* 0x0003200011117890 */ /* 0x000fe2000fffe03f */
[----:B0-----:R-:W-:Y:S01]  /*c230*/  ISETP.NE.AND P2, PT, R13, 0x1, PT ;  /* 0x000000010d00780c */ /* 0x001fe20003f45270 */
[----:B------:R-:W-:Y:S01]  /*c240*/  ULEA UR16, UR16, UR9, 0xf ;  /* 0x0000000910107291 */ /* 0x000fe2000f8e783f */
[----:B------:R-:W-:Y:S01]  /*c250*/  UMOV UR26, 0x0 ;  /* 0x00000000001a7882 */ /* 0x000fe20000000000 */
[----:B------:R-:W-:-:S03]  /*c260*/  UMOV UR27, 0x10000000 ;  /* 0x10000000001b7882 */ /* 0x000fc60000000000 */
[----:B------:R-:W-:-:S07]  /*c270*/  UMOV UR9, UR17 ;  /* 0x0000001100097c82 */ /* 0x000fce0008000000 */
[----:B------:R-:W-:Y:S01]  /*c280*/  @P2 IMAD.U32 R11, RZ, RZ, UR4 ;  /* 0x00000004ff0b2e24 */ /* 0x000fe2000f8e00ff */
[----:B------:R-:W-:Y:S01]  /*c290*/  UIADD3 UR4, UP1, UR24, 0xf0, URZ ;  /* 0x000000f018047890 */ /* 0x000fe2000ff3e03f */
[----:B-1----:R-:W-:Y:S01]  /*c2a0*/  IMAD R10, R8, R15, R17 ;  /* 0x0000000f080a7224 */ /* 0x002fe200078e0211 */
[----:B------:R-:W-:Y:S02]  /*c2b0*/  UIADD3 UR24, UP2, UR24, 0x1f0, URZ ;  /* 0x000001f018187890 */ /* 0x000fe4000ff5e03f */
[----:B------:R-:W-:Y:S01]  /*c2c0*/  @P2 R2UR UR5, R11 ;  /* 0x000000000b0522ca */ /* 0x000fe200000e0000 */
[----:B------:R-:W-:Y:S01]  /*c2d0*/  IMAD R11, R6, 0x2000, R21 ;  /* 0x00002000060b7824 */ /* 0x000fe200078e0215 */
[----:B------:R-:W-:Y:S01]  /*c2e0*/  ISETP.NE.AND P2, PT, R12, R3, PT ;  /* 0x000000030c00720c */ /* 0x000fe20003f45270 */
[----:B------:R-:W-:-:S03]  /*c2f0*/  VIADD R6, R6, 0x1 ;  /* 0x0000000106067836 */ /* 0x000fc60000000000 */
[----:B------:R-:W-:Y:S01]  /*c300*/  R2UR UR8, R11 ;  /* 0x000000000b0872ca */ /* 0x000fe200000e0000 */
[----:B------:R-:W-:Y:S01]  /*c310*/  IMAD R11, R9, R14, R16 ;  /* 0x0000000e090b7224 */ /* 0x000fe200078e0210 */
[C---:B------:R-:W-:Y:S01]  /*c320*/  ISETP.NE.AND P4, PT, R6.reuse, 0x5, PT ;  /* 0x000000050600780c */ /* 0x040fe20003f85270 */
[----:B------:R-:W0:Y:S03]  /*c330*/  LDC R14, c[0x0][0x3c8] ;  /* 0x0000f200ff0e7b82 */ /* 0x000e260000000800 */
[----:B------:R-:W-:Y:S01]  /*c340*/  PRMT R10, R11, 0x40, R10 ;  /* 0x000000400b0a7816 */ /* 0x000fe2000000000a */
[----:B------:R-:W-:Y:S01]  /*c350*/  UIADD3 UR6, -UR5, URZ, URZ ;  /* 0x0000003f05067290 */ /* 0x000fe2000fffe13f */
[----:B------:R-:W-:Y:S01]  /*c360*/  VIADD R11, R9, 0x1 ;  /* 0x00000001090b7836 */ /* 0x000fe20000000000 */
[----:B------:R-:W-:Y:S01]  /*c370*/  UMOV UR21, UR5 ;  /* 0x0000000500157c82 */ /* 0x000fe20008000000 */
[----:B------:R-:W-:Y:S01]  /*c380*/  @P2 IMAD.MOV R11, RZ, RZ, R9 ;  /* 0x000000ffff0b2224 */ /* 0x000fe200078e0209 */
[----:B------:R-:W-:-:S02]  /*c390*/  SEL R6, R6, RZ, P4 ;  /* 0x000000ff06067207 */ /* 0x000fc40002000000 */
[----:B------:R-:W-:Y:S01]  /*c3a0*/  IMAD R13, R13, UR6, R18 ;  /* 0x000000060d0d7c24 */ /* 0x000fe2000f8e0212 */
[----:B------:R-:W-:Y:S02]  /*c3b0*/  UIMAD.WIDE.U32 UR6, UR5, UR10, URZ ;  /* 0x0000000a050672a5 */ /* 0x000fe4000f8e003f */
[----:B------:R-:W-:Y:S02]  /*c3c0*/  UIADD3 UR8, UR8, 0x28000, URZ ;  /* 0x0002800008087890 */ /* 0x000fe4000fffe03f */
[----:B------:R-:W-:Y:S01]  /*c3d0*/  @UP0 USHF.R.U32.HI UR21, URZ, UR11, UR7 ;  /* 0x0000000b3f150299 */ /* 0x000fe20008011607 */
[----:B------:R-:W-:Y:S01]  /*c3e0*/  R2UR UR19, R13 ;  /* 0x000000000d1372ca */ /* 0x000fe200000e0000 */
[----:B------:R-:W-:Y:S01]  /*c3f0*/  UMOV UR10, UR18 ;  /* 0x00000012000a7c82 */ /* 0x000fe20008000000 */
[----:B------:R-:W-:Y:S01]  /*c400*/  R2UR UR7, R10 ;  /* 0x000000000a0772ca */ /* 0x000fe200000e0000 */
[----:B------:R-:W-:Y:S01]  /*c410*/  UIADD3 UR6, -UR21, URZ, URZ ;  /* 0x0000003f15067290 */ /* 0x000fe2000fffe13f */
[----:B------:R-:W-:Y:S01]  /*c420*/  R2UR UR11, R19 ;  /* 0x00000000130b72ca */ /* 0x000fe200000e0000 */
[----:B------:R-:W-:Y:S01]  /*c430*/  VIADD R13, R8, 0x1 ;  /* 0x00000001080d7836 */ /* 0x000fe20000000000 */
[----:B------:R-:W-:Y:S01]  /*c440*/  SEL R10, RZ, 0x1, P4 ;  /* 0x00000001ff0a7807 */ /* 0x000fe20002000000 */
[----:B------:R-:W-:Y:S01]  /*c450*/  UIMAD UR20, UR20, UR6, UR5 ;  /* 0x00000006141472a4 */ /* 0x000fe2000f8e0205 */
[----:B0-----:R-:W-:Y:S01]  /*c460*/  ISETP.NE.AND P3, PT, R11, R14, PT ;  /* 0x0000000e0b00720c */ /* 0x001fe20003f65270 */
[----:B------:R-:W-:Y:S01]  /*c470*/  UIADD3.X UR5, URZ, UR25, URZ, UP1, !UPT ;  /* 0x000000193f057290 */ /* 0x000fe20008ffe43f */
[----:B------:R-:W-:Y:S01]  /*c480*/  LOP3.LUT R7, R7, R10, RZ, 0x3c, !PT ;  /* 0x0000000a07077212 */ /* 0x000fe200078e3cff */
[----:B------:R-:W-:Y:S01]  /*c490*/  UIMAD UR20, UR20, UR15, UR23 ;  /* 0x0000000f141472a4 */ /* 0x000fe2000f8e0217 */
[----:B------:R-:W-:Y:S01]  /*c4a0*/  SEL R10, R12, RZ, P2 ;  /* 0x000000ff0c0a7207 */ /* 0x000fe20001000000 */
[----:B------:R-:W-:Y:S01]  /*c4b0*/  UIMAD UR19, UR19, UR14, UR22 ;  /* 0x0000000e131372a4 */ /* 0x000fe2000f8e0216 */
[----:B------:R-:W-:Y:S01]  /*c4c0*/  SEL R9, R11, RZ, P3 ;  /* 0x000000ff0b097207 */ /* 0x000fe20001800000 */
[----:B------:R-:W-:-:S02]  /*c4d0*/  UPRMT UR6, UR7, 0x5410, URZ ;  /* 0x0000541007067896 */ /* 0x000fc4000800003f */
[----:B------:R-:W-:-:S04]  /*c4e0*/  UIADD3.X UR25, URZ, UR25, URZ, UP2, !UPT ;  /* 0x000000193f197290 */ /* 0x000fc800097fe43f */
[----:B------:R-:W-:-:S03]  /*c4f0*/  @P3 IMAD.MOV R13, RZ, RZ, R8 ;  /* 0x000000ffff0d3224 */ /* 0x000fc600078e0208 */
[----:B------:R1:W-:Y:S01]  /*c500*/  UTMALDG.4D.IM2COL [UR16], [UR4], UR6 ;  /* 0x00000010040073b4 */ /* 0x0003e20008058006 */
[----:B------:R-:W-:Y:S01]  /*c510*/  IMAD.MOV.U32 R8, RZ, RZ, R13 ;  /* 0x000000ffff087224 */ /* 0x000fe200078e000d */
[----:B------:R1:W-:Y:S02]  /*c520*/  UTMALDG.4D [UR8], [UR24], desc[UR26] ;  /* 0x00001a08180075b4 */ /* 0x0003e40008019000 */
[----:B-1----:R-:W-:Y:S05]  /*c530*/  @P5 BRA `(.L_x_246) ;  /* 0xfffffff800a05947 */ /* 0x002fea000383ffff */
.L_x_242:
[----:B------:R-:W-:Y:S01]  /*c540*/  ISETP.GE.U32.AND P2, PT, R2, 0x5, PT ;  /* 0x000000050200780c */ /* 0x000fe20003f46070 */
[----:B------:R-:W-:Y:S05]  /*c550*/  WARPSYNC.ALL ;  /* 0x0000000000007948 */ /* 0x000fea0003800000 */
[----:B------:R-:W-:-:S07]  /*c560*/  ELECT P1, URZ, PT ;  /* 0x00000000003f782f */ /* 0x000fce0003820000 */
[----:B------:R-:W-:-:S05]  /*c570*/  @P2 IMAD.WIDE.U32 R4, R2, -0x33333333, RZ ;  /* 0xcccccccd02042825 */ /* 0x000fca00078e00ff */
[----:B------:R-:W-:-:S04]  /*c580*/  @P2 SHF.R.U32.HI R3, RZ, 0x2, R5 ;  /* 0x00000002ff032819 */ /* 0x000fc80000011605 */
[----:B------:R-:W-:-:S04]  /*c590*/  @P2 LOP3.LUT R3, R3, 0x1, RZ, 0xc0, !PT ;  /* 0x0000000103032812 */ /* 0x000fc800078ec0ff */
[----:B------:R-:W-:Y:S01]  /*c5a0*/  @P2 ISETP.NE.U32.AND P0, PT, R3, 0x1, PT ;  /* 0x000000010300280c */ /* 0x000fe20003f05070 */
[----:B------:R-:W-:-:S12]  /*c5b0*/  @!P1 EXIT ;  /* 0x000000000000994d */ /* 0x000fd80003800000 */
[----:B------:R-:W-:Y:S02]  /*c5c0*/  LOP3.LUT R0, R0, 0x2, RZ, 0xfc, !PT ;  /* 0x0000000200007812 */ /* 0x000fe400078efcff */
[----:B------:R-:W-:Y:S02]  /*c5d0*/  @P2 ISETP.NE.U32.AND.EX P0, PT, RZ, RZ, PT, P0 ;  /* 0x000000ffff00220c */ /* 0x000fe40003f05100 */
[----:B------:R-:W-:Y:S01]  /*c5e0*/  ISETP.NE.AND P1, PT, R0, 0x3, PT ;  /* 0x000000030000780c */ /* 0x000fe20003f25270 */
[----:B------:R-:W-:Y:S01]  /*c5f0*/  IMAD.MOV.U32 R0, RZ, RZ, 0x1 ;  /* 0x00000001ff007424 */ /* 0x000fe200078e00ff */
[----:B------:R-:W-:-:S11]  /*c600*/  @P2 SEL R0, RZ, 0x1, !P0 ;  /* 0x00000001ff002807 */ /* 0x000fd60004000000 */
[----:B------:R-:W-:Y:S05]  /*c610*/  @!P1 BRA `(.L_x_247) ;  /* 0x0000000000049947 */ /* 0x000fea0003800000 */
[----:B------:R-:W-:Y:S01]  /*c620*/  BPT.TRAP 0x1 ;  /* 0x000000040000795c */ /* 0x000fe20000300000 */
.L_x_247:
[----:B------:R-:W1:Y:S01]  /*c630*/  S2R R6, SR_CgaCtaId ;  /* 0x0000000000067919 */ /* 0x000e620000008800 */
[----:B------:R-:W-:Y:S01]  /*c640*/  IMAD.WIDE.U32 R4, R2, -0x33333333, RZ ;  /* 0xcccccccd02047825 */ /* 0x000fe200078e00ff */
[----:B------:R-:W-:-:S04]  /*c650*/  MOV R3, 0x400 ;  /* 0x0000040000037802 */ /* 0x000fc80000000f00 */
[----:B------:R-:W-:-:S05]  /*c660*/  SHF.R.U32.HI R5, RZ, 0x2, R5 ;  /* 0x00000002ff057819 */ /* 0x000fca0000011605 */
[----:B------:R-:W-:Y:S01]  /*c670*/  IMAD R2, R5, -0x5, R2 ;  /* 0xfffffffb05027824 */ /* 0x000fe200078e0202 */
[----:B------:R-:W-:Y:S02]  /*c680*/  SHF.L.U32 R5, R0, 0x1f, RZ ;  /* 0x0000001f00057819 */ /* 0x000fe400000006ff */
[----:B-1----:R-:W-:-:S05]  /*c690*/  LEA R3, R6, R3, 0x18 ;  /* 0x0000000306037211 */ /* 0x002fca00078ec0ff */
[----:B------:R-:W-:-:S04]  /*c6a0*/  VIADD R3, R3, 0x32028 ;  /* 0x0003202803037836 */ /* 0x000fc80000000000 */
[----:B------:R-:W-:-:S07]  /*c6b0*/  IMAD R4, R2, 0x8, R3 ;  /* 0x0000000802047824 */ /* 0x000fce00078e0203 */
.L_x_248:
[----:B-1----:R1:W2:Y:S02]  /*c6c0*/  SYNCS.PHASECHK.TRANS64.TRYWAIT P0, [R4+URZ], R5 ;  /* 0x00000005040075a7 */ /* 0x0022a4000800017f */
[----:B--2---:R-:W-:Y:S05]  /*c6d0*/  @!P0 NANOSLEEP.SYNCS 0x989680 ;  /* 0x009896800000895d */ /* 0x004fea0003900000 */
[----:B------:R-:W2:Y:S02]  /*c6e0*/  @!P0 SYNCS.PHASECHK.TRANS64 P0, [R4+URZ], R5 ;  /* 0x00000005040085a7 */ /* 0x000ea4000800007f */
[----:B--2---:R-:W-:Y:S05]  /*c6f0*/  @!P0 BRA `(.L_x_248) ;  /* 0xfffffffc00f08947 */ /* 0x004fea000383ffff */
[----:B------:R-:W-:-:S05]  /*c700*/  VIADD R2, R2, 0x1 ;  /* 0x0000000102027836 */ /* 0x000fca0000000000 */
[----:B------:R-:W-:-:S04]  /*c710*/  ISETP.NE.AND P0, PT, R2, 0x5, PT ;  /* 0x000000050200780c */ /* 0x000fc80003f05270 */
[----:B-1----:R-:W-:Y:S02]  /*c720*/  SEL R5, RZ, 0x1, P0 ;  /* 0x00000001ff057807 */ /* 0x002fe40000000000 */
[----:B------:R-:W-:Y:S02]  /*c730*/  SEL R2, R2, RZ, P0 ;  /* 0x000000ff02027207 */ /* 0x000fe40000000000 */
[----:B------:R-:W-:-:S03]  /*c740*/  LOP3.LUT R7, R0, R5, RZ, 0x3c, !PT ;  /* 0x0000000500077212 */ /* 0x000fc600078e3cff */
[----:B------:R-:W-:Y:S01]  /*c750*/  IMAD R0, R2, 0x8, R3 ;  /* 0x0000000802007824 */ /* 0x000fe200078e0203 */
[----:B------:R-:W-:-:S07]  /*c760*/  SHF.L.U32 R5, R7, 0x1f, RZ ;  /* 0x0000001f07057819 */ /* 0x000fce00000006ff */
.L_x_249:
        /* <DEDUP_REMOVED lines=11> */
.L_x_250:
        /* <DEDUP_REMOVED lines=11> */
.L_x_251:
        /* <DEDUP_REMOVED lines=11> */
.L_x_252:
[----:B-1----:R1:W2:Y:S02]  /*c980*/  SYNCS.PHASECHK.TRANS64.TRYWAIT P0, [R2+URZ], R3 ;  /* 0x00000003020075a7 */ /* 0x0022a4000800017f */
[----:B--2---:R-:W-:Y:S05]  /*c990*/  @!P0 NANOSLEEP.SYNCS 0x989680 ;  /* 0x009896800000895d */ /* 0x004fea0003900000 */
[----:B------:R-:W2:Y:S02]  /*c9a0*/  @!P0 SYNCS.PHASECHK.TRANS64 P0, [R2+URZ], R3 ;  /* 0x00000003020085a7 */ /* 0x000ea4000800007f */
[----:B--2---:R-:W-:Y:S05]  /*c9b0*/  @P0 EXIT ;  /* 0x000000000000094d */ /* 0x004fea0003800000 */
[----:B------:R-:W-:Y:S05]  /*c9c0*/  BRA `(.L_x_252) ;  /* 0xfffffffc00ec7947 */ /* 0x000fea000383ffff */
.L_x_253:
[----:B------:R-:W-:-:S00]  /*c9d0*/  BRA `(.L_x_253) ;  /* 0xfffffffc00fc7947 */ /* 0x000fc0000383ffff */
[----:B------:R-:W-:-:S00]  /*c9e0*/  NOP ;  /* 0x0000000000007918 */ /* 0x000fc00000000000 */
        /* <DEDUP_REMOVED lines=9> */
.L_x_254:


//--------------------- .nv.shared._ZN7cutlass13device_kernelINS_4conv6kernel13ConvUniversalINS1_16ConvProblemShapeILNS1_8OperatorE0ELi2EEENS1_10collective14CollectiveConvINS1_46MainloopSm90TmaGmmaWarpSpecializedImplicitGemmILS5_0ELi5ELi2EN4cute5tupleIJNSA_1CILi1EEESD_SD_EEENS1_36KernelImplicitTmaWarpSpecializedSm90ELi1EEENSB_IJNSC_ILi256EEENSC_ILi64EEENSB_IJSI_EEEEEENS_6half_tESL_NSA_8TiledMMAINSA_8MMA_AtomIJNSA_4SM904GMMA25MMA_64x64x16_F32F16F16_SSILNSP_5MajorE0ELSR_0ELNSP_7ScaleInE1ELSS_1EEEEEENSA_6LayoutISE_NSB_IJNSC_ILi0EEESW_SW_EEEEENSB_IJNSA_10UnderscoreESZ_SZ_EEEEENS7_6detail26Sm90ImplicitGemmTileTraitsINSA_20SM90_TMA_LOAD_IM2COLENSA_14ComposedLayoutINSA_7SwizzleILi3ELi4ELi3EEENSA_18smem_ptr_flag_bitsILi16EEENSV_INSB_IJNSB_IJNSC_ILi8EEENSC_ILi32EEEEEENSB_IJSI_SD_EEENSB_IJSD_NSC_ILi5EEEEEEEEENSB_IJNSB_IJSI_NSC_ILi512EEEEEENSB_IJSD_SW_EEENSB_IJSW_NSC_ILi16384EEEEEEEEEEEEEvEENS13_INSA_13SM90_TMA_LOADENS15_IS17_S19_NSV_INSB_IJNSB_IJS1A_S1A_EEES1D_S1F_EEENSB_IJS1I_S1J_NSB_IJSW_NSC_ILi4096EEEEEEEEEEEEEvEEEENS_8epilogue10collective6detail29Sm90TmaWarpSpecializedAdapterINS21_15DefaultEpilogueISL_NSB_IJNSB_IJlllEEESD_SW_EEES26_NS20_6thread17LinearCombinationISL_Li1EffLNS27_9ScaleType4KindE0ELNS_15FloatRoundStyleE2ESL_EENS_4gemm15EpilogueDefaultEEEEEvvEEEEvNT_6ParamsE --------------------------
	.section	.nv.shared._ZN7cutlass13device_kernelINS_4conv6kernel13ConvUniversalINS1_16ConvProblemShapeILNS1_8OperatorE0ELi2EEENS1_10collective14CollectiveConvINS1_46MainloopSm90TmaGmmaWarpSpecializedImplicitGemmILS5_0ELi5ELi2EN4cute5tupleIJNSA_1CILi1EEESD_SD_EEENS1_36KernelImplicitTmaWarpSpecializedSm90ELi1EEENSB_IJNSC_ILi256EEENSC_ILi64EEENSB_IJSI_EEEEEENS_6half_tESL_NSA_8TiledMMAINSA_8MMA_AtomIJNSA_4SM904GMMA25MMA_64x64x16_F32F16F16_SSILNSP_5MajorE0ELSR_0ELNSP_7ScaleInE1ELSS_1EEEEEENSA_6LayoutISE_NSB_IJNSC_ILi0EEESW_SW_EEEEENSB_IJNSA_10UnderscoreESZ_SZ_EEEEENS7_6detail26Sm90ImplicitGemmTileTraitsINSA_20SM90_TMA_LOAD_IM2COLENSA_14ComposedLayoutINSA_7SwizzleILi3ELi4ELi3EEENSA_18smem_ptr_flag_bitsILi16EEENSV_INSB_IJNSB_IJNSC_ILi8EEENSC_ILi32EEEEEENSB_IJSI_SD_EEENSB_IJSD_NSC_ILi5EEEEEEEEENSB_IJNSB_IJSI_NSC_ILi512EEEEEENSB_IJSD_SW_EEENSB_IJSW_NSC_ILi16384EEEEEEEEEEEEEvEENS13_INSA_13SM90_TMA_LOADENS15_IS17_S19_NSV_INSB_IJNSB_IJS1A_S1A_EEES1D_S1F_EEENSB_IJS1I_S1J_NSB_IJSW_NSC_ILi4096EEEEEEEEEEEEEvEEEENS_8epilogue10collective6detail29Sm90TmaWarpSpecializedAdapterINS21_15DefaultEpilogueISL_NSB_IJNSB_IJlllEEESD_SW_EEES26_NS20_6thread17LinearCombinationISL_Li1EffLNS27_9ScaleType4KindE0ELNS_15FloatRoundStyleE2ESL_EENS_4gemm15EpilogueDefaultEEEEEvvEEEEvNT_6ParamsE,"aw",@nobits
	.sectionflags	@""
	.align	16
	.zero		1024


//--------------------- .nv.shared.reserved.0     --------------------------
	.section	.nv.shared.reserved.0,"aw",@nobits
	.weak		__nv_reservedSMEM_offset_0_alias
	.size		__nv_reservedSMEM_offset_0_alias, 0, 0
	.other		__nv_reservedSMEM_offset_0_alias,@"STO_CUDA_RESERVED_SHARED STV_DEFAULT"
__nv_reservedSMEM_offset_0_alias:
	.zero		0


//--------------------- .nv.global                --------------------------
	.section	.nv.global,"aw",@nobits
.nv.global:
	.type		_ZN39_INTERNAL_a53f0893_4_k_cu_84ee7b2c_29184cute1_E,@object
	.size		_ZN39_INTERNAL_a53f0893_4_k_cu_84ee7b2c_29184cute1_E,(_ZN39_INTERNAL_a53f0893_4_k_cu_84ee7b2c_29184cuda3std3__45__cpo6cbeginE - _ZN39_INTERNAL_a53f0893_4_k_cu_84ee7b2c_29184cute1_E)
_ZN39_INTERNAL_a53f0893_4_k_cu_84ee7b2c_29184cute1_E:
	.zero		1
	.type		_ZN39_INTERNAL_a53f0893_4_k_cu_84ee7b2c_29184cuda3std3__45__cpo6cbeginE,@object
	.size		_ZN39_INTERNAL_a53f0893_4_k_cu_84ee7b2c_29184cuda3std3__45__cpo6cbeginE,(_ZN39_INTERNAL_a53f0893_4_k_cu_84ee7b2c_29184cuda3std3__48in_placeE - _ZN39_INTERNAL_a53f0893_4_k_cu_84ee7b2c_29184cuda3std3__45__cpo6cbeginE)
_ZN39_INTERNAL_a53f0893_4_k_cu_84ee7b2c_29184cuda3std3__45__cpo6cbeginE:
	.zero		1
	.type		_ZN39_INTERNAL_a53f0893_4_k_cu_84ee7b2c_29184cuda3std3__48in_placeE,@object
	.size		_ZN39_INTERNAL_a53f0893_4_k_cu_84ee7b2c_29184cuda3std3__48in_placeE,(_ZN39_INTERNAL_a53f0893_4_k_cu_84ee7b2c_29184cuda3std6ranges3__45__cpo9iter_moveE - _ZN39_INTERNAL_a53f0893_4_k_cu_84ee7b2c_29184cuda3std3__48in_placeE)
_ZN39_INTERNAL_a53f0893_4_k_cu_84ee7b2c_29184cuda3std3__48in_placeE:
	.zero		1
	.type		_ZN39_INTERNAL_a53f0893_4_k_cu_84ee7b2c_29184cuda3std6ranges3__45__cpo9iter_moveE,@object
	.size		_ZN39_INTERNAL_a53f0893_4_k_cu_84ee7b2c_29184cuda3std6ranges3__45__cpo9iter_moveE,(_ZN39_INTERNAL_a53f0893_4_k_cu_84ee7b2c_29184cuda3std3__45__cpo5beginE - _ZN39_INTERNAL_a53f0893_4_k_cu_84ee7b2c_29184cuda3std6ranges3__45__cpo9iter_moveE)
_ZN39_INTERNAL_a53f0893_4_k_cu_84ee7b2c_29184cuda3std6ranges3__45__cpo9iter_moveE:
	.zero		1
	.type		_ZN39_INTERNAL_a53f0893_4_k_cu_84ee7b2c_29184cuda3std3__45__cpo5beginE,@object
	.size		_ZN39_INTERNAL_a53f0893_4_k_cu_84ee7b2c_29184cuda3std3__45__cpo5beginE,(_ZN39_INTERNAL_a53f0893_4_k_cu_84ee7b2c_29184cuda3std3__441_GLOBAL__N__a53f0893_4_k_cu_84ee7b2c_29186ignoreE - _ZN39_INTERNAL_a53f0893_4_k_cu_84ee7b2c_29184cuda3std3__45__cpo5beginE)
_ZN39_INTERNAL_a53f0893_4_k_cu_84ee7b2c_29184cuda3std3__45__cpo5beginE:
	.zero		1
	.type		_ZN39_INTERNAL_a53f0893_4_k_cu_84ee7b2c_29184cuda3std3__441_GLOBAL__N__a53f0893_4_k_cu_84ee7b2c_29186ignoreE,@object
	.size		_ZN39_INTERNAL_a53f0893_4_k_cu_84ee7b2c_29184cuda3std3__441_GLOBAL__N__a53f0893_4_k_cu_84ee7b2c_29186ignoreE,(_ZN39_INTERNAL_a53f0893_4_k_cu_84ee7b2c_29184cute7productE - _ZN39_INTERNAL_a53f0893_4_k_cu_84ee7b2c_29184cuda3std3__441_GLOBAL__N__a53f0893_4_k_cu_84ee7b2c_29186ignoreE)
_ZN39_INTERNAL_a53f0893_4_k_cu_84ee7b2c_29184cuda3std3__441_GLOBAL__N__a53f0893_4_k_cu_84ee7b2c_29186ignoreE:
	.zero		1
	.type		_ZN39_INTERNAL_a53f0893_4_k_cu_84ee7b2c_29184cute7productE,@object
	.size		_ZN39_INTERNAL_a53f0893_4_k_cu_84ee7b2c_29184cute7productE,(_ZN39_INTERNAL_a53f0893_4_k_cu_84ee7b2c_29184cuda3std3__45__cpo3endE - _ZN39_INTERNAL_a53f0893_4_k_cu_84ee7b2c_29184cute7productE)
_ZN39_INTERNAL_a53f0893_4_k_cu_84ee7b2c_29184cute7productE:
	.zero		1
	.type		_ZN39_INTERNAL_a53f0893_4_k_cu_84ee7b2c_29184cuda3std3__45__cpo3endE,@object
	.size		_ZN39_INTERNAL_a53f0893_4_k_cu_84ee7b2c_29184cuda3std3__45__cpo3endE,(_ZN39_INTERNAL_a53f0893_4_k_cu_84ee7b2c_29184cuda3std3__419piecewise_constructE - _ZN39_INTERNAL_a53f0893_4_k_cu_84ee7b2c_29184cuda3std3__45__cpo3endE)
_ZN39_INTERNAL_a53f0893_4_k_cu_84ee7b2c_29184cuda3std3__45__cpo3endE:
	.zero		1
	.type		_ZN39_INTERNAL_a53f0893_4_k_cu_84ee7b2c_29184cuda3std3__419piecewise_constructE,@object
	.size		_ZN39_INTERNAL_a53f0893_4_k_cu_84ee7b2c_29184cuda3std3__419piecewise_constructE,(_ZN39_INTERNAL_a53f0893_4_k_cu_84ee7b2c_29184cuda3std3__45__cpo4cendE - _ZN39_INTERNAL_a53f0893_4_k_cu_84ee7b2c_29184cuda3std3__419piecewise_constructE)
_ZN39_INTERNAL_a53f0893_4_k_cu_84ee7b2c_29184cuda3std3__419piecewise_constructE:
	.zero		1
	.type		_ZN39_INTERNAL_a53f0893_4_k_cu_84ee7b2c_29184cuda3std3__45__cpo4cendE,@object
	.size		_ZN39_INTERNAL_a53f0893_4_k_cu_84ee7b2c_29184cuda3std3__45__cpo4cendE,(_ZN39_INTERNAL_a53f0893_4_k_cu_84ee7b2c_29184cuda3std6ranges3__45__cpo4swapE - _ZN39_INTERNAL_a53f0893_4_k_cu_84ee7b2c_29184cuda3std3__45__cpo4cendE)
_ZN39_INTERNAL_a53f0893_4_k_cu_84ee7b2c_29184cuda3std3__45__cpo4cendE:
	.zero		1
	.type		_ZN39_INTERNAL_a53f0893_4_k_cu_84ee7b2c_29184cuda3std6ranges3__45__cpo4swapE,@object
	.size		_ZN39_INTERNAL_a53f0893_4_k_cu_84ee7b2c_29184cuda3std6ranges3__45__cpo4swapE,(.L_7 - _ZN39_INTERNAL_a53f0893_4_k_cu_84ee7b2c_29184cuda3std6ranges3__45__cpo4swapE)
_ZN39_INTERNAL_a53f0893_4_k_cu_84ee7b2c_29184cuda3std6ranges3__45__cpo4swapE:
	.zero		1
.L_7:


//--------------------- .nv.constant0._ZN7cutlass13device_kernelINS_4conv6kernel13ConvUniversalINS1_16ConvProblemShapeILNS1_8OperatorE0ELi2EEENS1_10collective14CollectiveConvINS1_46MainloopSm90TmaGmmaWarpSpecializedImplicitGemmILS5_0ELi5ELi2EN4cute5tupleIJNSA_1CILi1EEESD_SD_EEENS1_36KernelImplicitTmaWarpSpecializedSm90ELi1EEENSB_IJNSC_ILi256EEENSC_ILi64EEENSB_IJSI_EEEEEENS_6half_tESL_NSA_8TiledMMAINSA_8MMA_AtomIJNSA_4SM904GMMA25MMA_64x64x16_F32F16F16_SSILNSP_5MajorE0ELSR_0ELNSP_7ScaleInE1ELSS_1EEEEEENSA_6LayoutISE_NSB_IJNSC_ILi0EEESW_SW_EEEEENSB_IJNSA_10UnderscoreESZ_SZ_EEEEENS7_6detail26Sm90ImplicitGemmTileTraitsINSA_20SM90_TMA_LOAD_IM2COLENSA_14ComposedLayoutINSA_7SwizzleILi3ELi4ELi3EEENSA_18smem_ptr_flag_bitsILi16EEENSV_INSB_IJNSB_IJNSC_ILi8EEENSC_ILi32EEEEEENSB_IJSI_SD_EEENSB_IJSD_NSC_ILi5EEEEEEEEENSB_IJNSB_IJSI_NSC_ILi512EEEEEENSB_IJSD_SW_EEENSB_IJSW_NSC_ILi16384EEEEEEEEEEEEEvEENS13_INSA_13SM90_TMA_LOADENS15_IS17_S19_NSV_INSB_IJNSB_IJS1A_S1A_EEES1D_S1F_EEENSB_IJS1I_S1J_NSB_IJSW_NSC_ILi4096EEEEEEEEEEEEEvEEEENS_8epilogue10collective6detail29Sm90TmaWarpSpecializedAdapterINS21_15DefaultEpilogueISL_NSB_IJNSB_IJlllEEESD_SW_EEES26_NS20_6thread17LinearCombinationISL_Li1EffLNS27_9ScaleType4KindE0ELNS_15FloatRoundStyleE2ESL_EENS_4gemm15EpilogueDefaultEEEEEvvEEEEvNT_6ParamsE --------------------------
	.section	.nv.constant0._ZN7cutlass13device_kernelINS_4conv6kernel13ConvUniversalINS1_16ConvProblemShapeILNS1_8OperatorE0ELi2EEENS1_10collective14CollectiveConvINS1_46MainloopSm90TmaGmmaWarpSpecializedImplicitGemmILS5_0ELi5ELi2EN4cute5tupleIJNSA_1CILi1EEESD_SD_EEENS1_36KernelImplicitTmaWarpSpecializedSm90ELi1EEENSB_IJNSC_ILi256EEENSC_ILi64EEENSB_IJSI_EEEEEENS_6half_tESL_NSA_8TiledMMAINSA_8MMA_AtomIJNSA_4SM904GMMA25MMA_64x64x16_F32F16F16_SSILNSP_5MajorE0ELSR_0ELNSP_7ScaleInE1ELSS_1EEEEEENSA_6LayoutISE_NSB_IJNSC_ILi0EEESW_SW_EEEEENSB_IJNSA_10UnderscoreESZ_SZ_EEEEENS7_6detail26Sm90ImplicitGemmTileTraitsINSA_20SM90_TMA_LOAD_IM2COLENSA_14ComposedLayoutINSA_7SwizzleILi3ELi4ELi3EEENSA_18smem_ptr_flag_bitsILi16EEENSV_INSB_IJNSB_IJNSC_ILi8EEENSC_ILi32EEEEEENSB_IJSI_SD_EEENSB_IJSD_NSC_ILi5EEEEEEEEENSB_IJNSB_IJSI_NSC_ILi512EEEEEENSB_IJSD_SW_EEENSB_IJSW_NSC_ILi16384EEEEEEEEEEEEEvEENS13_INSA_13SM90_TMA_LOADENS15_IS17_S19_NSV_INSB_IJNSB_IJS1A_S1A_EEES1D_S1F_EEENSB_IJS1I_S1J_NSB_IJSW_NSC_ILi4096EEEEEEEEEEEEEvEEEENS_8epilogue10collective6detail29Sm90TmaWarpSpecializedAdapterINS21_15DefaultEpilogueISL_NSB_IJNSB_IJlllEEESD_SW_EEES26_NS20_6thread17LinearCombinationISL_Li1EffLNS27_9ScaleType4KindE0ELNS_15FloatRoundStyleE2ESL_EENS_4gemm15EpilogueDefaultEEEEEvvEEEEvNT_6ParamsE,"a",@progbits
	.sectionflags	@""
	.align	4
.nv.constant0._ZN7cutlass13device_kernelINS_4conv6kernel13ConvUniversalINS1_16ConvProblemShapeILNS1_8OperatorE0ELi2EEENS1_10collective14CollectiveConvINS1_46MainloopSm90TmaGmmaWarpSpecializedImplicitGemmILS5_0ELi5ELi2EN4cute5tupleIJNSA_1CILi1EEESD_SD_EEENS1_36KernelImplicitTmaWarpSpecializedSm90ELi1EEENSB_IJNSC_ILi256EEENSC_ILi64EEENSB_IJSI_EEEEEENS_6half_tESL_NSA_8TiledMMAINSA_8MMA_AtomIJNSA_4SM904GMMA25MMA_64x64x16_F32F16F16_SSILNSP_5MajorE0ELSR_0ELNSP_7ScaleInE1ELSS_1EEEEEENSA_6LayoutISE_NSB_IJNSC_ILi0EEESW_SW_EEEEENSB_IJNSA_10UnderscoreESZ_SZ_EEEEENS7_6detail26Sm90ImplicitGemmTileTraitsINSA_20SM90_TMA_LOAD_IM2COLENSA_14ComposedLayoutINSA_7SwizzleILi3ELi4ELi3EEENSA_18smem_ptr_flag_bitsILi16EEENSV_INSB_IJNSB_IJNSC_ILi8EEENSC_ILi32EEEEEENSB_IJSI_SD_EEENSB_IJSD_NSC_ILi5EEEEEEEEENSB_IJNSB_IJSI_NSC_ILi512EEEEEENSB_IJSD_SW_EEENSB_IJSW_NSC_ILi16384EEEEEEEEEEEEEvEENS13_INSA_13SM90_TMA_LOADENS15_IS17_S19_NSV_INSB_IJNSB_IJS1A_S1A_EEES1D_S1F_EEENSB_IJS1I_S1J_NSB_IJSW_NSC_ILi4096EEEEEEEEEEEEEvEEEENS_8epilogue10collective6detail29Sm90TmaWarpSpecializedAdapterINS21_15DefaultEpilogueISL_NSB_IJNSB_IJlllEEESD_SW_EEES26_NS20_6thread17LinearCombinationISL_Li1EffLNS27_9ScaleType4KindE0ELNS_15FloatRoundStyleE2ESL_EENS_4gemm15EpilogueDefaultEEEEEvvEEEEvNT_6ParamsE:
	.zero		1536


//--------------------- SYMBOLS --------------------------

	.type		.nv.reservedSmem.offset0,@object
	.size		.nv.reservedSmem.offset0,0x4
